def gluon_tcgen05(
    a_ptr,
    b_ptr,
    c_ptr,
    M,
    N,
    K,
    stride_am,
    stride_bk,
    stride_cm,
    BLOCK_M: gl.constexpr,
    BLOCK_N: gl.constexpr,
    BLOCK_K: gl.constexpr,
    DTYPE: gl.constexpr,
    A_LAYOUT: gl.constexpr,
    B_LAYOUT: gl.constexpr,
    C_LAYOUT: gl.constexpr,
    B_SHAPE: gl.constexpr,
    TMEM_LAYOUT: gl.constexpr,
    TMEM_REG: gl.constexpr,
    TRANS_B: gl.constexpr,
    NUM_BUFFERS: gl.constexpr,
):
    a_desc = tma.make_tensor_descriptor(
        a_ptr, [M, K], [stride_am, 1], [BLOCK_M, BLOCK_K], A_LAYOUT
    )
    b_desc = tma.make_tensor_descriptor(
        b_ptr,
        [N, K] if TRANS_B else [K, N],
        [stride_bk, 1],
        B_SHAPE,
        B_LAYOUT,
    )
    c_desc = tma.make_tensor_descriptor(
        c_ptr, [M, N], [stride_cm, 1], [BLOCK_M, BLOCK_N], C_LAYOUT
    )

    a_bufs = gl.allocate_shared_memory(
        DTYPE, [NUM_BUFFERS, BLOCK_M, BLOCK_K], A_LAYOUT
    )
    b_bufs = gl.allocate_shared_memory(DTYPE, [NUM_BUFFERS] + B_SHAPE, B_LAYOUT)

    pid_m = gl.program_id(0)
    pid_n = gl.program_id(1)
    off_m = pid_m * BLOCK_M
    off_n = pid_n * BLOCK_N

    tma_bars = gl.allocate_shared_memory(
        gl.int64, [NUM_BUFFERS, 1], mbarrier.MBarrierLayout()
    )
    mma_bars = gl.allocate_shared_memory(
        gl.int64, [NUM_BUFFERS, 1], mbarrier.MBarrierLayout()
    )
    for i in gl.static_range(NUM_BUFFERS):
        mbarrier.init(tma_bars.index(i), count=1)
        mbarrier.init(mma_bars.index(i), count=1)

    acc_tmem = allocate_tensor_memory(gl.float32, [BLOCK_M, BLOCK_N], TMEM_LAYOUT)
    idx = 0
    phase = 0
    use_acc = False
    for k in range(0, K, BLOCK_K):
        a = a_bufs.index(idx)
        b = b_bufs.index(idx)
        tma_bar = tma_bars.index(idx)
        mma_bar = mma_bars.index(idx)
        mbarrier.expect(
            tma_bar, a_desc.block_type.nbytes + b_desc.block_type.nbytes
        )
        tma.async_copy_global_to_shared(a_desc, [off_m, k], tma_bar, a)
        tma.async_copy_global_to_shared(
            b_desc, [off_n, k] if TRANS_B else [k, off_n], tma_bar, b
        )
        mbarrier.wait(tma_bar, phase=phase)

        if TRANS_B:
            b = b.permute((1, 0))
        tcgen05_mma(a, b, acc_tmem, use_acc=use_acc)
        tcgen05_commit(mma_bar)
        mbarrier.wait(mma_bar, phase=phase)
        use_acc = True

        idx += 1
        if idx == NUM_BUFFERS:
            idx = 0
            phase ^= 1

    for i in gl.static_range(NUM_BUFFERS):
        mbarrier.invalidate(tma_bars.index(i))
        mbarrier.invalidate(mma_bars.index(i))

    acc = acc_tmem.load(TMEM_REG)
    c_smem = gl.allocate_shared_memory(DTYPE, [BLOCK_M, BLOCK_N], C_LAYOUT)
    c_smem.store(acc.to(DTYPE))
    fence_async_shared()
    tma.async_copy_shared_to_global(c_desc, [off_m, off_n], c_smem)
    tma.store_wait(pendings=0)

# config = {"BLOCK_K": 32, "BLOCK_M": 64, "BLOCK_N": 128, "arch": "sm_100", "dtype": "fp16", "num_buffers": 1, "num_warps": 8, "trans_b": 1}
# arch = sm_100


// ===== COMPILED SASS (sm_100a) =====

	.target	sm_100a

	.elftype	@"ET_EXEC"


//--------------------- .note.nv.tkinfo           --------------------------
	.section	.note.nv.tkinfo,"",@"SHT_NOTE"
	.sectionflags	@"SHF_NOTE_NV_TKINFO"
	.tkinfo
        /*0018*/ 	.word	0x00000081
        /*0030*/ 	.string	""
        /*0030*/ 	.string	"ptxas-blackwell"
        /*0030*/ 	.string	"Cuda compilation tools, release 12.9, V12.9.86"
        /*0030*/ 	.string	"Build cuda_12.9.r12.9/compiler.36037853_0"
        /*0030*/ 	.string	"-v  -suppress-debug-info  -lineinfo  -arch sm_100a "



//--------------------- .note.nv.cuver            --------------------------
	.section	.note.nv.cuver,"",@"SHT_NOTE"
	.sectionflags	@"SHF_NOTE_NV_CUVER"
        /*0018*/ 	.short	0x0001
        /*001a*/ 	.short	0x0064
        /*001c*/ 	.short	0x0001
        /*001e*/ 	.short	0x0000
        /*0020*/ 	.short	0x0001
        /*0022*/ 	.short	0x0000


//--------------------- .nv.info                  --------------------------
	.section	.nv.info,"",@"SHT_CUDA_INFO"
	.align	4


	//----- nvinfo : EIATTR_REGCOUNT
	.align		4
        /*0000*/ 	.byte	0x04, 0x2f
        /*0002*/ 	.short	(.L_4 - .L_3)
	.align		4
.L_3:
        /*0004*/ 	.word	index@(gluon_tcgen05)
        /*0008*/ 	.word	0x00000027


	//----- nvinfo : EIATTR_FRAME_SIZE
	.align		4
.L_4:
        /*000c*/ 	.byte	0x04, 0x11
        /*000e*/ 	.short	(.L_6 - .L_5)
	.align		4
.L_5:
        /*0010*/ 	.word	index@($__internal_2_$__cuda_sm10x_tcgen05_guardrail_trap_unallocated_columns_being_dealloced)
        /*0014*/ 	.word	0x00000000


	//----- nvinfo : EIATTR_FRAME_SIZE
	.align		4
.L_6:
        /*0018*/ 	.byte	0x04, 0x11
        /*001a*/ 	.short	(.L_8 - .L_7)
	.align		4
.L_7:
        /*001c*/ 	.word	index@($__internal_1_$__cuda_sm10x_tcgen05_guardrail_trap_phase_invalid_during_alloc)
        /*0020*/ 	.word	0x00000000


	//----- nvinfo : EIATTR_FRAME_SIZE
	.align		4
.L_8:
        /*0024*/ 	.byte	0x04, 0x11
        /*0026*/ 	.short	(.L_10 - .L_9)
	.align		4
.L_9:
        /*0028*/ 	.word	index@($__internal_0_$__cuda_sm10x_tcgen05_guardrail_trap_col_being_dealloced_not_returned_by_alloc)
        /*002c*/ 	.word	0x00000000


	//----- nvinfo : EIATTR_FRAME_SIZE
	.align		4
.L_10:
        /*0030*/ 	.byte	0x04, 0x11
        /*0032*/ 	.short	(.L_12 - .L_11)
	.align		4
.L_11:
        /*0034*/ 	.word	index@(gluon_tcgen05)
        /*0038*/ 	.word	0x00000000


	//----- nvinfo : EIATTR_MIN_STACK_SIZE
	.align		4
.L_12:
        /*003c*/ 	.byte	0x04, 0x12
        /*003e*/ 	.short	(.L_14 - .L_13)
	.align		4
.L_13:
        /*0040*/ 	.word	index@(gluon_tcgen05)
        /*0044*/ 	.word	0x00000000
.L_14:


//--------------------- .nv.info.gluon_tcgen05    --------------------------
	.section	.nv.info.gluon_tcgen05,"",@"SHT_CUDA_INFO"
	.sectionflags	@""
	.align	4


	//----- nvinfo : EIATTR_CUDA_API_VERSION
	.align		4
        /*0000*/ 	.byte	0x04, 0x37
        /*0002*/ 	.short	(.L_16 - .L_15)
.L_15:
        /*0004*/ 	.word	0x00000081


	//----- nvinfo : EIATTR_KPARAM_INFO
	.align		4
.L_16:
        /*0008*/ 	.byte	0x04, 0x17
        /*000a*/ 	.short	(.L_18 - .L_17)
.L_17:
        /*000c*/ 	.word	0x00000000
        /*0010*/ 	.short	0x000a
        /*0012*/ 	.short	0x0048
        /*0014*/ 	.byte	0x00, 0xf4, 0x21, 0x00


	//----- nvinfo : EIATTR_KPARAM_INFO
	.align		4
.L_18:
        /*0018*/ 	.byte	0x04, 0x17
        /*001a*/ 	.short	(.L_20 - .L_19)
.L_19:
        /*001c*/ 	.word	0x00000000
        /*0020*/ 	.short	0x0009
        /*0022*/ 	.short	0x0040
        /*0024*/ 	.byte	0x00, 0xf4, 0x21, 0x00


	//----- nvinfo : EIATTR_KPARAM_INFO
	.align		4
.L_20:
        /*0028*/ 	.byte	0x04, 0x17
        /*002a*/ 	.short	(.L_22 - .L_21)
.L_21:
        /*002c*/ 	.word	0x00000000
        /*0030*/ 	.short	0x0008
        /*0032*/ 	.short	0x0038
        /*0034*/ 	.byte	0x00, 0xf0, 0x21, 0x00


	//----- nvinfo : EIATTR_KPARAM_INFO
	.align		4
.L_22:
        /*0038*/ 	.byte	0x04, 0x17
        /*003a*/ 	.short	(.L_24 - .L_23)
.L_23:
        /*003c*/ 	.word	0x00000000
        /*0040*/ 	.short	0x0007
        /*0042*/ 	.short	0x0030
        /*0044*/ 	.byte	0x00, 0xf0, 0x21, 0x00


	//----- nvinfo : EIATTR_KPARAM_INFO
	.align		4
.L_24:
        /*0048*/ 	.byte	0x04, 0x17
        /*004a*/ 	.short	(.L_26 - .L_25)
.L_25:
        /*004c*/ 	.word	0x00000000
        /*0050*/ 	.short	0x0006
        /*0052*/ 	.short	0x0028
        /*0054*/ 	.byte	0x00, 0xf0, 0x21, 0x00


	//----- nvinfo : EIATTR_KPARAM_INFO
	.align		4
.L_26:
        /*0058*/ 	.byte	0x04, 0x17
        /*005a*/ 	.short	(.L_28 - .L_27)
.L_27:
        /*005c*/ 	.word	0x00000000
        /*0060*/ 	.short	0x0005
        /*0062*/ 	.short	0x0020
        /*0064*/ 	.byte	0x00, 0xf0, 0x11, 0x00


	//----- nvinfo : EIATTR_KPARAM_INFO
	.align		4
.L_28:
        /*0068*/ 	.byte	0x04, 0x17
        /*006a*/ 	.short	(.L_30 - .L_29)
.L_29:
        /*006c*/ 	.word	0x00000000
        /*0070*/ 	.short	0x0004
        /*0072*/ 	.short	0x001c
        /*0074*/ 	.byte	0x00, 0xf0, 0x11, 0x00


	//----- nvinfo : EIATTR_KPARAM_INFO
	.align		4
.L_30:
        /*0078*/ 	.byte	0x04, 0x17
        /*007a*/ 	.short	(.L_32 - .L_31)
.L_31:
        /*007c*/ 	.word	0x00000000
        /*0080*/ 	.short	0x0003
        /*0082*/ 	.short	0x0018
        /*0084*/ 	.byte	0x00, 0xf0, 0x11, 0x00


	//----- nvinfo : EIATTR_KPARAM_INFO
	.align		4
.L_32:
        /*0088*/ 	.byte	0x04, 0x17
        /*008a*/ 	.short	(.L_34 - .L_33)
.L_33:
        /*008c*/ 	.word	0x00000000
        /*0090*/ 	.short	0x0002
        /*0092*/ 	.short	0x0010
        /*0094*/ 	.byte	0x00, 0xf4, 0x21, 0x00


	//----- nvinfo : EIATTR_KPARAM_INFO
	.align		4
.L_34:
        /*0098*/ 	.byte	0x04, 0x17
        /*009a*/ 	.short	(.L_36 - .L_35)
.L_35:
        /*009c*/ 	.word	0x00000000
        /*00a0*/ 	.short	0x0001
        /*00a2*/ 	.short	0x0008
        /*00a4*/ 	.byte	0x00, 0xf4, 0x21, 0x00


	//----- nvinfo : EIATTR_KPARAM_INFO
	.align		4
.L_36:
        /*00a8*/ 	.byte	0x04, 0x17
        /*00aa*/ 	.short	(.L_38 - .L_37)
.L_37:
        /*00ac*/ 	.word	0x00000000
        /*00b0*/ 	.short	0x0000
        /*00b2*/ 	.short	0x0000
        /*00b4*/ 	.byte	0x00, 0xf4, 0x21, 0x00


	//----- nvinfo : EIATTR_AT_ENTRY_FRAGMENTS
	.align		4
.L_38:
        /*00b8*/ 	.byte	0x04, 0x4f
        /*00ba*/ 	.short	(.L_40 - .L_39)


	//   ....[0]....
.L_39:
        /*00bc*/ 	.word	0x00000004


	//----- nvinfo : EIATTR_RESERVED_SMEM_USED
	.align		4
.L_40:
        /*00c0*/ 	.byte	0x01, 0x41
	.zero		2


	//----- nvinfo : EIATTR_SPARSE_MMA_MASK
	.align		4
        /*00c4*/ 	.byte	0x03, 0x50
        /*00c6*/ 	.short	0x0000


	//----- nvinfo : EIATTR_TCGEN05_1CTA_USED
	.align		4
        /*00c8*/ 	.byte	0x01, 0x51
	.zero		2


	//----- nvinfo : EIATTR_MAXREG_COUNT
	.align		4
        /*00cc*/ 	.byte	0x03, 0x1b
        /*00ce*/ 	.short	0x00ff


	//----- nvinfo : EIATTR_NUM_BARRIERS
	.align		4
        /*00d0*/ 	.byte	0x02, 0x4c
        /*00d2*/ 	.byte	0x01
	.zero		1


	//----- nvinfo : EIATTR_INT_WARP_WIDE_INSTR_OFFSETS
	.align		4
        /*00d4*/ 	.byte	0x04, 0x31
        /*00d6*/ 	.short	(.L_42 - .L_41)


	//   ....[0]....
.L_41:
        /*00d8*/ 	.word	0x00001780


	//   ....[1]....
        /*00dc*/ 	.word	0x000017a0


	//   ....[2]....
        /*00e0*/ 	.word	0x00001820


	//   ....[3]....
        /*00e4*/ 	.word	0x00001930


	//   ....[4]....
        /*00e8*/ 	.word	0x00001940


	//   ....[5]....
        /*00ec*/ 	.word	0x000019a0


	//   ....[6]....
        /*00f0*/ 	.word	0x000019b0


	//   ....[7]....
        /*00f4*/ 	.word	0x00001bd0


	//   ....[8]....
        /*00f8*/ 	.word	0x00001be0


	//   ....[9]....
        /*00fc*/ 	.word	0x00001d00


	//   ....[10]....
        /*0100*/ 	.word	0x00001d10


	//   ....[11]....
        /*0104*/ 	.word	0x00001d50


	//   ....[12]....
        /*0108*/ 	.word	0x00001d90


	//   ....[13]....
        /*010c*/ 	.word	0x00001ed0


	//   ....[14]....
        /*0110*/ 	.word	0x00001ee0


	//   ....[15]....
        /*0114*/ 	.word	0x00002160


	//   ....[16]....
        /*0118*/ 	.word	0x00002170


	//   ....[17]....
        /*011c*/ 	.word	0x00002510


	//   ....[18]....
        /*0120*/ 	.word	0x00002560


	//----- nvinfo : EIATTR_COOP_GROUP_MASK_REGIDS
	.align		4
.L_42:
        /*0124*/ 	.byte	0x04, 0x29
        /*0126*/ 	.short	(.L_44 - .L_43)


	//   ....[0]....
.L_43:
        /*0128*/ 	.word	0xffffffff


	//   ....[1]....
        /*012c*/ 	.word	0xffffffff


	//   ....[2]....
        /*0130*/ 	.word	0xffffffff


	//   ....[3]....
        /*0134*/ 	.word	0xffffffff


	//   ....[4]....
        /*0138*/ 	.word	0xffffffff


	//   ....[5]....
        /*013c*/ 	.word	0xffffffff


	//   ....[6]....
        /*0140*/ 	.word	0xffffffff


	//   ....[7]....
        /*0144*/ 	.word	0xffffffff


	//   ....[8]....
        /*0148*/ 	.word	0xffffffff


	//   ....[9]....
        /*014c*/ 	.word	0xffffffff


	//----- nvinfo : EIATTR_COOP_GROUP_INSTR_OFFSETS
	.align		4
.L_44:
        /*0150*/ 	.byte	0x04, 0x28
        /*0152*/ 	.short	(.L_46 - .L_45)


	//   ....[0]....
.L_45:
        /*0154*/ 	.word	0x00000050


	//   ....[1]....
        /*0158*/ 	.word	0x00000310


	//   ....[2]....
        /*015c*/ 	.word	0x00000500


	//   ....[3]....
        /*0160*/ 	.word	0x000009a0


	//   ....[4]....
        /*0164*/ 	.word	0x00000ae0


	//   ....[5]....
        /*0168*/ 	.word	0x00000fe0


	//   ....[6]....
        /*016c*/ 	.word	0x00001120


	//   ....[7]....
        /*0170*/ 	.word	0x00001610


	//   ....[8]....
        /*0174*/ 	.word	0x000023a0


	//   ....[9]....
        /*0178*/ 	.word	0x00002610


	//----- nvinfo : EIATTR_VRC_CTA_INIT_COUNT
	.align		4
.L_46:
        /*017c*/ 	.byte	0x02, 0x4a
        /*017e*/ 	.byte	0x80
	.zero		1


	//----- nvinfo : EIATTR_MBARRIER_INSTR_OFFSETS
	.align		4
        /*0180*/ 	.byte	0x04, 0x39
        /*0182*/ 	.short	(.L_48 - .L_47)


	//   ....[0]....
.L_47:
        /*0184*/ 	.word	0x00001840
        /*0188*/ 	.word	0x000000ff
        /*018c*/ 	.word	0x00003000
        /*0190*/ 	.short	0x0100
        /*0192*/ 	.byte	0x08
	.zero		1


	//   ....[1]....
        /*0194*/ 	.word	0x00001850
        /*0198*/ 	.word	0x000000ff
        /*019c*/ 	.word	0x00003010
        /*01a0*/ 	.short	0x0100
        /*01a2*/ 	.byte	0x08
	.zero		1


	//   ....[2]....
        /*01a4*/ 	.word	0x00001af0
        /*01a8*/ 	.word	0x000000ff
        /*01ac*/ 	.word	0x00003000
        /*01b0*/ 	.short	0x010a
        /*01b2*/ 	.byte	0x08
	.zero		1


	//   ....[3]....
        /*01b4*/ 	.word	0x00001c30
        /*01b8*/ 	.word	0x000000ff
        /*01bc*/ 	.word	0x00003010
        /*01c0*/ 	.short	0x010a
        /*01c2*/ 	.byte	0x08
	.zero		1


	//   ....[4]....
        /*01c4*/ 	.word	0x00001e10
        /*01c8*/ 	.word	0x000000ff
        /*01cc*/ 	.word	0x00003000
        /*01d0*/ 	.short	0x010a
        /*01d2*/ 	.byte	0x08
	.zero		1


	//   ....[5]....
        /*01d4*/ 	.word	0x00001f20
        /*01d8*/ 	.word	0x000000ff
        /*01dc*/ 	.word	0x00003010
        /*01e0*/ 	.short	0x010a
        /*01e2*/ 	.byte	0x08
	.zero		1


	//   ....[6]....
        /*01e4*/ 	.word	0x00001fc0
        /*01e8*/ 	.word	0x000000ff
        /*01ec*/ 	.word	0x00003000
        /*01f0*/ 	.short	0x0108
        /*01f2*/ 	.byte	0x08
	.zero		1


	//   ....[7]....
        /*01f4*/ 	.word	0x00001fd0
        /*01f8*/ 	.word	0x000000ff
        /*01fc*/ 	.word	0x00003010
        /*0200*/ 	.short	0x0108
        /*0202*/ 	.byte	0x08
	.zero		1


	//   ....[8]....
        /*0204*/ 	.word	0x00002630
        /*0208*/ 	.word	0x000000ff
        /*020c*/ 	.word	0x00003000
        /*0210*/ 	.short	0x010a
        /*0212*/ 	.byte	0x08
	.zero		1


	//   ....[9]....
        /*0214*/ 	.word	0x00002660
        /*0218*/ 	.word	0x000000ff
        /*021c*/ 	.word	0x00003010
        /*0220*/ 	.short	0x010a
        /*0222*/ 	.byte	0x08
	.zero		1


	//   ....[10]....
        /*0224*/ 	.word	0x00002690
        /*0228*/ 	.word	0x000000ff
        /*022c*/ 	.word	0x00003000
        /*0230*/ 	.short	0x010a
        /*0232*/ 	.byte	0x08
	.zero		1


	//   ....[11]....
        /*0234*/ 	.word	0x000026c0
        /*0238*/ 	.word	0x000000ff
        /*023c*/ 	.word	0x00003010
        /*0240*/ 	.short	0x010a
        /*0242*/ 	.byte	0x08
	.zero		1


	//----- nvinfo : EIATTR_NUM_MBARRIERS
	.align		4
.L_48:
        /*0244*/ 	.byte	0x03, 0x38
        /*0246*/ 	.short	0x0002


	//----- nvinfo : EIATTR_EXIT_INSTR_OFFSETS
	.align		4
        /*0248*/ 	.byte	0x04, 0x1c
        /*024a*/ 	.short	(.L_50 - .L_49)


	//   ....[0]....
.L_49:
        /*024c*/ 	.word	0x00002620


	//----- nvinfo : EIATTR_REQNTID
	.align		4
.L_50:
        /*0250*/ 	.byte	0x04, 0x10
        /*0252*/ 	.short	(.L_52 - .L_51)
.L_51:
        /*0254*/ 	.word	0x00000100
        /*0258*/ 	.word	0x00000001
        /*025c*/ 	.word	0x00000001


	//----- nvinfo : EIATTR_CRS_STACK_SIZE
	.align		4
.L_52:
        /*0260*/ 	.byte	0x04, 0x1e
        /*0262*/ 	.short	(.L_54 - .L_53)
.L_53:
        /*0264*/ 	.word	0x00000000


	//----- nvinfo : EIATTR_CBANK_PARAM_SIZE
	.align		4
.L_54:
        /*0268*/ 	.byte	0x03, 0x19
        /*026a*/ 	.short	0x0050


	//----- nvinfo : EIATTR_PARAM_CBANK
	.align		4
        /*026c*/ 	.byte	0x04, 0x0a
        /*026e*/ 	.short	(.L_56 - .L_55)
	.align		4
.L_55:
        /*0270*/ 	.word	index@(.nv.constant0.gluon_tcgen05)
        /*0274*/ 	.short	0x0380
        /*0276*/ 	.short	0x0050


	//----- nvinfo : EIATTR_SW_WAR
	.align		4
.L_56:
        /*0278*/ 	.byte	0x04, 0x36
        /*027a*/ 	.short	(.L_58 - .L_57)
.L_57:
        /*027c*/ 	.word	0x00000008
.L_58:


//--------------------- .nv.compat                --------------------------
	.section	.nv.compat,"",@"SHT_CUDA_COMPAT_INFO"
	.align	4
        /*0000*/ 	.byte	0x02, 0x02, 0x02, 0x00, 0x02, 0x05, 0x05, 0x00, 0x02, 0x03, 0x03, 0x00, 0x02, 0x06, 0x01, 0x00


//--------------------- .nv.callgraph             --------------------------
	.section	.nv.callgraph,"",@"SHT_CUDA_CALLGRAPH"
	.align	4
	.sectionentsize	8
	.align		4
        /*0000*/ 	.word	0x00000000
	.align		4
        /*0004*/ 	.word	0xffffffff
	.align		4
        /*0008*/ 	.word	0x00000000
	.align		4
        /*000c*/ 	.word	0xfffffffe
	.align		4
        /*0010*/ 	.word	0x00000000
	.align		4
        /*0014*/ 	.word	0xfffffffd
	.align		4
        /*0018*/ 	.word	0x00000000
	.align		4
        /*001c*/ 	.word	0xfffffffc


//--------------------- .text.gluon_tcgen05       --------------------------
	.section	.text.gluon_tcgen05,"ax",@progbits
	.align	128
        .global         gluon_tcgen05
        .type           gluon_tcgen05,@function
        .size           gluon_tcgen05,(.L_x_73 - gluon_tcgen05)
        .other          gluon_tcgen05,@"STO_CUDA_ENTRY STV_DEFAULT"
gluon_tcgen05:
.text.gluon_tcgen05:
[----:B------:R-:W1:Y:S01]  /*0000*/  LDC R1, c[0x0][0x37c] ;  /* 0x0000df00ff017b82 */ /* 0x000e620000000800 */
[----:B------:R-:W2:Y:S02]  /*0010*/  S2R R0, SR_TID.X ;  /* 0x0000000000007919 */ /* 0x000ea40000002100 */
[----:B--2---:R-:W-:-:S13]  /*0020*/  ISETP.GE.U32.AND P2, PT, R0, 0x20, PT ;  /* 0x000000200000780c */ /* 0x004fda0003f46070 */
[----:B------:R-:W-:Y:S05]  /*0030*/  @P2 BRA `(.L_x_0) ;  /* 0x0000000000b82947 */ /* 0x000fea0003800000 */
[----:B------:R-:W2:Y:S01]  /*0040*/  S2UR UR6, SR_CgaCtaId ;  /* 0x00000000000679c3 */ /* 0x000ea20000008800 */
[----:B------:R-:W-:Y:S01]  /*0050*/  NOP ;  /* 0x0000000000007918 */ /* 0x000fe20000000000 */
[----:B------:R-:W-:Y:S02]  /*0060*/  UMOV UR4, 0x40 ;  /* 0x0000004000047882 */ /* 0x000fe40000000000 */
[----:B--2---:R-:W-:-:S09]  /*0070*/  ULEA UR4, UR6, UR4, 0x18 ;  /* 0x0000000406047291 */ /* 0x004fd2000f8ec0ff */
[----:B------:R-:W2:Y:S01]  /*0080*/  LDS.U8 R2, [UR4] ;  /* 0x00000004ff027984 */ /* 0x000ea20008000000 */
[----:B------:R-:W-:Y:S02]  /*0090*/  UMOV UR4, 0x400 ;  /* 0x0000040000047882 */ /* 0x000fe40000000000 */
[----:B------:R-:W-:Y:S01]  /*00a0*/  ULEA UR4, UR6, UR4, 0x18 ;  /* 0x0000000406047291 */ /* 0x000fe2000f8ec0ff */
[----:B--2---:R-:W-:-:S13]  /*00b0*/  ISETP.NE.AND P0, PT, R2, RZ, PT ;  /* 0x000000ff0200720c */ /* 0x004fda0003f05270 */
[----:B------:R-:W-:Y:S05]  /*00c0*/  @P0 BRA `(.L_x_1) ;  /* 0x00000000007c0947 */ /* 0x000fea0003800000 */
[----:B------:R-:W-:-:S13]  /*00d0*/  ELECT P0, URZ, PT ;  /* 0x0000000000ff782f */ /* 0x000fda0003800000 */
[----:B------:R-:W-:Y:S05]  /*00e0*/  @!P0 BRA `(.L_x_2) ;  /* 0x0000000000848947 */ /* 0x000fea0003800000 */
[----:B------:R-:W-:Y:S01]  /*00f0*/  UMOV UR5, 0x4 ;  /* 0x0000000400057882 */ /* 0x000fe20000000000 */
[----:B------:R-:W-:Y:S02]  /*0100*/  IMAD.MOV.U32 R5, RZ, RZ, 0x1 ;  /* 0x00000001ff057424 */ /* 0x000fe400078e00ff */
[----:B------:R-:W-:Y:S02]  /*0110*/  IMAD.MOV.U32 R3, RZ, RZ, 0xf ;  /* 0x0000000fff037424 */ /* 0x000fe400078e00ff */
[----:B------:R-:W-:Y:S04]  /*0120*/  DEPBAR.LE SB2, 0x36 ;  /* 0x0000ad800000791a */ /* 0x000fe80000000000 */
[----:B------:R-:W2:Y:S02]  /*0130*/  UTCATOMSWS.FIND_AND_SET.ALIGN UP0, UR5, UR5 ;  /* 0x00000005000575e3 */ /* 0x000ea40008000800 */
[----:B--2---:R-:W-:-:S04]  /*0140*/  PLOP3.LUT P0, PT, PT, PT, UP0, 0x80, 0x8 ;  /* 0x000000000008781c */ /* 0x004fc80003f0f008 */
[----:B------:R-:W-:-:S04]  /*0150*/  SEL R2, RZ, 0xffffffff, !P0 ;  /* 0xffffffffff027807 */ /* 0x000fc80004000000 */
[----:B------:R-:W-:Y:S01]  /*0160*/  ISETP.NE.AND P0, PT, R2, RZ, PT ;  /* 0x000000ff0200720c */ /* 0x000fe20003f05270 */
[----:B------:R-:W-:-:S12]  /*0170*/  IMAD.U32 R2, RZ, RZ, UR5 ;  /* 0x00000005ff027e24 */ /* 0x000fd8000f8e00ff */
[----:B------:R-:W-:Y:S05]  /*0180*/  @P0 BRA `(.L_x_3) ;  /* 0x0000000000240947 */ /* 0x000fea0003800000 */
.L_x_4:
[----:B------:R-:W-:Y:S05]  /*0190*/  NANOSLEEP 0x64 ;  /* 0x000000640000795d */ /* 0x000fea0003800000 */
[----:B------:R-:W-:-:S05]  /*01a0*/  UMOV UR5, 0x4 ;  /* 0x0000000400057882 */ /* 0x000fca0000000000 */
[----:B------:R-:W-:Y:S04]  /*01b0*/  DEPBAR.LE SB2, 0x36 ;  /* 0x0000ad800000791a */ /* 0x000fe80000000000 */
[----:B------:R-:W2:Y:S02]  /*01c0*/  UTCATOMSWS.FIND_AND_SET.ALIGN UP0, UR5, UR5 ;  /* 0x00000005000575e3 */ /* 0x000ea40008000800 */
[----:B--2---:R-:W-:-:S04]  /*01d0*/  PLOP3.LUT P0, PT, PT, PT, UP0, 0x80, 0x8 ;  /* 0x000000000008781c */ /* 0x004fc80003f0f008 */
[----:B------:R-:W-:-:S04]  /*01e0*/  SEL R2, RZ, 0xffffffff, !P0 ;  /* 0xffffffffff027807 */ /* 0x000fc80004000000 */
[----:B------:R-:W-:Y:S01]  /*01f0*/  ISETP.NE.AND P0, PT, R2, RZ, PT ;  /* 0x000000ff0200720c */ /* 0x000fe20003f05270 */
[----:B------:R-:W-:-:S12]  /*0200*/  IMAD.U32 R2, RZ, RZ, UR5 ;  /* 0x00000005ff027e24 */ /* 0x000fd8000f8e00ff */
[----:B------:R-:W-:Y:S05]  /*0210*/  @!P0 BRA `(.L_x_4) ;  /* 0xfffffffc00dc8947 */ /* 0x000fea000383ffff */
.L_x_3:
[C---:B------:R-:W-:Y:S01]  /*0220*/  VIADD R4, R2.reuse, 0x10 ;  /* 0x0000001002047836 */ /* 0x040fe20000000000 */
[----:B------:R-:W-:Y:S01]  /*0230*/  UMOV UR5, 0x50 ;  /* 0x0000005000057882 */ /* 0x000fe20000000000 */
[----:B------:R-:W-:Y:S01]  /*0240*/  SHF.L.U32 R3, R3, R2, RZ ;  /* 0x0000000203037219 */ /* 0x000fe200000006ff */
[----:B------:R-:W-:Y:S01]  /*0250*/  ULEA UR5, UR6, UR5, 0x18 ;  /* 0x0000000506057291 */ /* 0x000fe2000f8ec0ff */
[----:B------:R-:W-:Y:S01]  /*0260*/  IMAD.SHL.U32 R2, R2, 0x20, RZ ;  /* 0x0000002002027824 */ /* 0x000fe200078e00ff */
[----:B------:R-:W-:-:S04]  /*0270*/  SHF.L.U32 R4, R5, R4, RZ ;  /* 0x0000000405047219 */ /* 0x000fc800000006ff */
[----:B------:R-:W-:-:S05]  /*0280*/  LOP3.LUT R3, R4, R3, RZ, 0xfc, !PT ;  /* 0x0000000304037212 */ /* 0x000fca00078efcff */
[----:B------:R2:W-:Y:S04]  /*0290*/  ATOMS.OR RZ, [UR5], R3 ;  /* 0x00000003ffff798c */ /* 0x0005e8000b000005 */
[----:B------:R2:W-:Y:S01]  /*02a0*/  STS [UR4], R2 ;  /* 0x00000002ff007988 */ /* 0x0005e20008000804 */
[----:B------:R-:W-:Y:S05]  /*02b0*/  BRA `(.L_x_2) ;  /* 0x0000000000107947 */ /* 0x000fea0003800000 */
.L_x_1:
[----:B------:R-:W-:Y:S01]  /*02c0*/  IMAD.MOV.U32 R3, RZ, RZ, -0x1 ;  /* 0xffffffffff037424 */ /* 0x000fe200078e00ff */
[----:B------:R-:W-:-:S04]  /*02d0*/  MOV R2, 0x300 ;  /* 0x0000030000027802 */ /* 0x000fc80000000f00 */
[----:B------:R2:W-:Y:S03]  /*02e0*/  STS [UR4], R3 ;  /* 0x00000003ff007988 */ /* 0x0005e60008000804 */
[----:B-12---:R-:W-:Y:S05]  /*02f0*/  CALL.REL.NOINC `($__internal_1_$__cuda_sm10x_tcgen05_guardrail_trap_phase_invalid_during_alloc) ;  /* 0x0000002400087944 */ /* 0x006fea0003c00000 */
.L_x_2:
[----:B------:R-:W-:Y:S05]  /*0300*/  WARPSYNC.ALL ;  /* 0x0000000000007948 */ /* 0x000fea0003800000 */
[----:B------:R-:W-:Y:S01]  /*0310*/  NOP ;  /* 0x0000000000007918 */ /* 0x000fe20000000000 */
.L_x_0:
[----:B------:R-:W3:Y:S08]  /*0320*/  S2UR UR4, SR_CgaCtaId ;  /* 0x00000000000479c3 */ /* 0x000ef00000008800 */
[----:B------:R-:W-:Y:S01]  /*0330*/  BAR.SYNC.DEFER_BLOCKING 0x0 ;  /* 0x0000000000007b1d */ /* 0x000fe20000010000 */
[----:B------:R-:W-:-:S05]  /*0340*/  LOP3.LUT R36, R0, 0xff, RZ, 0xc0, !PT ;  /* 0x000000ff00247812 */ /* 0x000fca00078ec0ff */
[----:B------:R-:W-:Y:S02]  /*0350*/  UMOV UR8, 0x400 ;  /* 0x0000040000087882 */ /* 0x000fe40000000000 */
[----:B--2---:R-:W2:Y:S08]  /*0360*/  LDC R3, c[0x0][0x398] ;  /* 0x0000e600ff037b82 */ /* 0x004eb00000000800 */
[----:B------:R-:W4:Y:S01]  /*0370*/  LDC R6, c[0x0][0x3a0] ;  /* 0x0000e800ff067b82 */ /* 0x000f220000000800 */
[----:B---3--:R-:W-:-:S07]  /*0380*/  ULEA UR8, UR4, UR8, 0x18 ;  /* 0x0000000804087291 */ /* 0x008fce000f8ec0ff */
[----:B------:R-:W3:Y:S02]  /*0390*/  S2UR UR11, SR_CTAID.Y ;  /* 0x00000000000b79c3 */ /* 0x000ee40000002600 */
[----:B------:R-:W5:Y:S06]  /*03a0*/  LDS R4, [UR8] ;  /* 0x00000008ff047984 */ /* 0x000f6c0008000800 */
[----:B------:R-:W-:Y:S06]  /*03b0*/  BAR.SYNC.DEFER_BLOCKING 0x0 ;  /* 0x0000000000007b1d */ /* 0x000fec0000010000 */
[----:B------:R-:W-:Y:S05]  /*03c0*/  @P2 BRA `(.L_x_5) ;  /* 0x0000000000182947 */ /* 0x000fea0003800000 */
[----:B------:R-:W-:Y:S01]  /*03d0*/  ELECT P0, URZ, PT ;  /* 0x0000000000ff782f */ /* 0x000fe20003800000 */
[----:B------:R-:W-:Y:S01]  /*03e0*/  IMAD.MOV.U32 R2, RZ, RZ, 0x1 ;  /* 0x00000001ff027424 */ /* 0x000fe200078e00ff */
[----:B------:R-:W-:Y:S01]  /*03f0*/  UMOV UR5, 0x40 ;  /* 0x0000004000057882 */ /* 0x000fe20000000000 */
[----:B------:R-:W-:Y:S01]  /*0400*/  UVIRTCOUNT.DEALLOC.SMPOOL 0x80 ;  /* 0x000000800000784c */ /* 0x000fe20000000000 */
[----:B------:R-:W-:-:S09]  /*0410*/  ULEA UR5, UR4, UR5, 0x18 ;  /* 0x0000000504057291 */ /* 0x000fd2000f8ec0ff */
[----:B------:R5:W-:Y:S03]  /*0420*/  @P0 STS.U8 [UR5], R2 ;  /* 0x00000002ff000988 */ /* 0x000be60008000005 */
.L_x_5:
[----:B------:R-:W5:Y:S01]  /*0430*/  S2UR UR4, SR_CTAID.Z ;  /* 0x00000000000479c3 */ /* 0x000f620000002700 */
[----:B------:R-:W4:Y:S01]  /*0440*/  LDCU UR5, c[0x0][0x370] ;  /* 0x00006e00ff0577ac */ /* 0x000f220008000800 */
[C---:B------:R-:W-:Y:S01]  /*0450*/  ISETP.GE.U32.AND P0, PT, R36.reuse, 0x20, PT ;  /* 0x000000202400780c */ /* 0x040fe20003f06070 */
[----:B--2--5:R-:W-:Y:S01]  /*0460*/  VIADD R2, R3, 0xffffffff ;  /* 0xffffffff03027836 */ /* 0x024fe20000000000 */
[C---:B------:R-:W-:Y:S01]  /*0470*/  ISETP.NE.U32.AND P3, PT, R36.reuse, RZ, PT ;  /* 0x000000ff2400720c */ /* 0x040fe20003f65070 */
[----:B------:R-:W2:Y:S01]  /*0480*/  LDCU UR6, c[0x0][0x374] ;  /* 0x00006e80ff0677ac */ /* 0x000ea20008000800 */
[----:B------:R-:W-:Y:S01]  /*0490*/  LEA R12, R36, UR8, 0x2 ;  /* 0x00000008240c7c11 */ /* 0x000fe2000f8e10ff */
[----:B----4-:R-:W-:Y:S01]  /*04a0*/  VIADD R9, R6, 0xffffffff ;  /* 0xffffffff06097836 */ /* 0x010fe20000000000 */
[----:B------:R-:W4:Y:S01]  /*04b0*/  S2UR UR27, SR_CTAID.X ;  /* 0x00000000001b79c3 */ /* 0x000f220000002500 */
[----:B------:R-:W5:Y:S01]  /*04c0*/  LDCU.64 UR16, c[0x0][0x3c0] ;  /* 0x00007800ff1077ac */ /* 0x000f620008000a00 */
[----:B------:R-:W-:Y:S01]  /*04d0*/  R2UR UR29, R4 ;  /* 0x00000000041d72ca */ /* 0x000fe200000e0000 */
[----:B------:R-:W-:Y:S04]  /*04e0*/  BSSY.RECONVERGENT B0, `(.L_x_6) ;  /* 0x0000011000007945 */ /* 0x000fe80003800200 */
[----:B------:R3:W-:Y:S01]  /*04f0*/  @!P0 STS [R12], RZ ;  /* 0x000000ff0c008388 */ /* 0x0007e20000000800 */
[----:B------:R-:W-:-:S03]  /*0500*/  NOP ;  /* 0x0000000000007918 */ /* 0x000fc60000000000 */
[----:B------:R3:W-:Y:S02]  /*0510*/  @!P3 STS [UR8+0x24], R2 ;  /* 0x00002402ff00b988 */ /* 0x0007e40008000808 */
[----:B--23--:R-:W-:Y:S02]  /*0520*/  UIMAD UR4, UR4, UR6, UR11 ;  /* 0x00000006040472a4 */ /* 0x00cfe4000f8e020b */
[----:B------:R2:W-:Y:S02]  /*0530*/  @!P3 STS [UR8+0x20], R9 ;  /* 0x00002009ff00b988 */ /* 0x0005e40008000808 */
[----:B----4-:R-:W-:-:S04]  /*0540*/  UIMAD UR4, UR4, UR5, UR27 ;  /* 0x00000005040472a4 */ /* 0x010fc8000f8e021b */
[----:B------:R-:W-:-:S04]  /*0550*/  UIMAD UR4, UR4, 0x180, URZ ;  /* 0x00000180040478a4 */ /* 0x000fc8000f8e02ff */
[----:B-----5:R-:W-:-:S04]  /*0560*/  UIADD3 UR12, UP0, UPT, UR4, UR16, URZ ;  /* 0x00000010040c7290 */ /* 0x020fc8000ff1e0ff */
[----:B------:R-:W-:Y:S01]  /*0570*/  ULEA.HI.X.SX32 UR13, UR4, UR17, 0x1, UP0 ;  /* 0x00000011040d7291 */ /* 0x000fe200080f0eff */
[----:B--2---:R-:W-:Y:S11]  /*0580*/  @P3 BRA `(.L_x_7) ;  /* 0x0000000000183947 */ /* 0x004ff60003800000 */
[----:B------:R-:W2:Y:S01]  /*0590*/  LDS R3, [UR8+0x8] ;  /* 0x00000808ff037984 */ /* 0x000ea20008000800 */
[----:B------:R-:W3:Y:S01]  /*05a0*/  LDC.64 R10, c[0x0][0x380] ;  /* 0x0000e000ff0a7b82 */ /* 0x000ee20000000a00 */
[----:B------:R-:W-:Y:S02]  /*05b0*/  IMAD.MOV.U32 R4, RZ, RZ, 0x70 ;  /* 0x00000070ff047424 */ /* 0x000fe400078e00ff */
[----:B---3--:R3:W-:Y:S03]  /*05c0*/  STS.64 [UR8], R10 ;  /* 0x0000000aff007988 */ /* 0x0087e60008000a08 */
[----:B--2---:R-:W-:-:S05]  /*05d0*/  LOP3.LUT R3, R3, 0x10, R4, 0xd8, !PT ;  /* 0x0000001003037812 */ /* 0x004fca00078ed804 */
[----:B------:R3:W-:Y:S02]  /*05e0*/  STS [UR8+0x8], R3 ;  /* 0x00000803ff007988 */ /* 0x0007e40008000808 */
.L_x_7:
[----:B------:R-:W-:Y:S05]  /*05f0*/  BSYNC.RECONVERGENT B0 ;  /* 0x0000000000007941 */ /* 0x000fea0003800200 */
.L_x_6:
[----:B------:R-:W-:Y:S04]  /*0600*/  BSSY.RECONVERGENT B0, `(.L_x_8) ;  /* 0x000000a000007945 */ /* 0x000fe80003800200 */
[----:B------:R-:W-:Y:S05]  /*0610*/  @P3 BRA `(.L_x_9) ;  /* 0x0000000000203947 */ /* 0x000fea0003800000 */
[----:B---3--:R-:W2:Y:S01]  /*0620*/  LDS R3, [UR8+0x34] ;  /* 0x00003408ff037984 */ /* 0x008ea20008000800 */
[----:B------:R-:W-:Y:S02]  /*0630*/  IMAD.MOV.U32 R4, RZ, RZ, 0x1f000000 ;  /* 0x1f000000ff047424 */ /* 0x000fe400078e00ff */
[----:B------:R-:W-:Y:S01]  /*0640*/  @!P3 IMAD.MOV.U32 R5, RZ, RZ, 0x3f ;  /* 0x0000003fff05b424 */ /* 0x000fe200078e00ff */
[----:B------:R-:W3:Y:S02]  /*0650*/  @!P3 LDS R8, [UR8+0x38] ;  /* 0x00003808ff08b984 */ /* 0x000ee40008000800 */
[----:B--2---:R-:W-:Y:S02]  /*0660*/  LOP3.LUT R3, R3, 0xff000000, R4, 0xb8, !PT ;  /* 0xff00000003037812 */ /* 0x004fe400078eb804 */
[----:B---3--:R-:W-:-:S03]  /*0670*/  @!P3 LOP3.LUT R4, R8, 0xff, R5, 0xb8, !PT ;  /* 0x000000ff0804b812 */ /* 0x008fc600078eb805 */
[----:B------:R2:W-:Y:S04]  /*0680*/  STS [UR8+0x34], R3 ;  /* 0x00003403ff007988 */ /* 0x0005e80008000808 */
[----:B------:R2:W-:Y:S02]  /*0690*/  @!P3 STS [UR8+0x38], R4 ;  /* 0x00003804ff00b988 */ /* 0x0005e40008000808 */
.L_x_9:
[----:B------:R-:W-:Y:S05]  /*06a0*/  BSYNC.RECONVERGENT B0 ;  /* 0x0000000000007941 */ /* 0x000fea0003800200 */
.L_x_8:
[----:B------:R-:W-:Y:S04]  /*06b0*/  BSSY.RECONVERGENT B0, `(.L_x_10) ;  /* 0x000000e000007945 */ /* 0x000fe80003800200 */
[----:B------:R-:W-:Y:S05]  /*06c0*/  @P3 BRA `(.L_x_11) ;  /* 0x0000000000303947 */ /* 0x000fea0003800000 */
[----:B--2---:R-:W2:Y:S01]  /*06d0*/  LDS R4, [UR8+0x34] ;  /* 0x00003408ff047984 */ /* 0x004ea20008000800 */
[----:B---3--:R-:W3:Y:S03]  /*06e0*/  LDC.64 R10, c[0x0][0x3a8] ;  /* 0x0000ea00ff0a7b82 */ /* 0x008ee60000000a00 */
[----:B------:R-:W4:Y:S01]  /*06f0*/  LDS R3, [UR8+0x1c] ;  /* 0x00001c08ff037984 */ /* 0x000f220008000800 */
[C---:B---3--:R-:W-:Y:S01]  /*0700*/  SHF.L.U64.HI R8, R10.reuse, 0x1, R11 ;  /* 0x000000010a087819 */ /* 0x048fe2000001020b */
[----:B------:R-:W-:-:S03]  /*0710*/  IMAD.SHL.U32 R5, R10, 0x2, RZ ;  /* 0x000000020a057824 */ /* 0x000fc600078e00ff */
[--C-:B------:R-:W-:Y:S02]  /*0720*/  SHF.R.U32.HI R10, RZ, 0x4, R8.reuse ;  /* 0x00000004ff0a7819 */ /* 0x100fe40000011608 */
[----:B------:R-:W-:-:S05]  /*0730*/  SHF.R.U64 R5, R5, 0x4, R8 ;  /* 0x0000000405057819 */ /* 0x000fca0000001208 */
[----:B------:R5:W-:Y:S01]  /*0740*/  STS [UR8+0xc], R5 ;  /* 0x00000c05ff007988 */ /* 0x000be20008000808 */
[----:B--2---:R-:W-:Y:S02]  /*0750*/  LOP3.LUT R4, R4, 0x7, RZ, 0xb8, !PT ;  /* 0x0000000704047812 */ /* 0x004fe400078eb8ff */
[----:B----4-:R-:W-:-:S03]  /*0760*/  LOP3.LUT R3, R3, 0xf, R10, 0xb8, !PT ;  /* 0x0000000f03037812 */ /* 0x010fc600078eb80a */
[----:B------:R5:W-:Y:S04]  /*0770*/  STS [UR8+0x34], R4 ;  /* 0x00003404ff007988 */ /* 0x000be80008000808 */
[----:B------:R5:W-:Y:S02]  /*0780*/  STS [UR8+0x1c], R3 ;  /* 0x00001c03ff007988 */ /* 0x000be40008000808 */
.L_x_11:
[----:B------:R-:W-:Y:S05]  /*0790*/  BSYNC.RECONVERGENT B0 ;  /* 0x0000000000007941 */ /* 0x000fea0003800200 */
.L_x_10:
[----:B------:R-:W-:Y:S04]  /*07a0*/  BSSY.RECONVERGENT B1, `(.L_x_12) ;  /* 0x000001a000017945 */ /* 0x000fe80003800200 */
[----:B------:R-:W-:Y:S04]  /*07b0*/  BSSY.RELIABLE B0, `(.L_x_13) ;  /* 0x0000015000007945 */ /* 0x000fe80003800100 */
[----:B------:R-:W-:Y:S05]  /*07c0*/  @P3 BRA `(.L_x_14) ;  /* 0x0000000000203947 */ /* 0x000fea0003800000 */
[----:B--23-5:R-:W2:Y:S02]  /*07d0*/  LDS R3, [UR8+0x34] ;  /* 0x00003408ff037984 */ /* 0x02cea40008000800 */
[----:B--2---:R-:W-:-:S05]  /*07e0*/  LOP3.LUT R3, R3, 0x38, RZ, 0xb8, !PT ;  /* 0x0000003803037812 */ /* 0x004fca00078eb8ff */
[----:B------:R2:W-:Y:S01]  /*07f0*/  STS [UR8+0x34], R3 ;  /* 0x00003403ff007988 */ /* 0x0005e20008000808 */
[----:B------:R-:W-:Y:S05]  /*0800*/  @P3 BRA `(.L_x_15) ;  /* 0x0000000000203947 */ /* 0x000fea0003800000 */
[----:B--2---:R-:W2:Y:S01]  /*0810*/  LDS R3, [UR8+0x8] ;  /* 0x00000808ff037984 */ /* 0x004ea20008000800 */
[----:B------:R-:W-:-:S05]  /*0820*/  IMAD.MOV.U32 R4, RZ, RZ, 0x780 ;  /* 0x00000780ff047424 */ /* 0x000fca00078e00ff */
[----:B--2---:R-:W-:-:S05]  /*0830*/  LOP3.LUT R3, R3, 0x300, R4, 0xd8, !PT ;  /* 0x0000030003037812 */ /* 0x004fca00078ed804 */
[----:B------:R4:W-:Y:S02]  /*0840*/  STS [UR8+0x8], R3 ;  /* 0x00000803ff007988 */ /* 0x0009e40008000808 */
.L_x_14:
[----:B------:R-:W-:Y:S05]  /*0850*/  @P3 BRA `(.L_x_16) ;  /* 0x0000000000283947 */ /* 0x000fea0003800000 */
[----:B--2345:R-:W2:Y:S02]  /*0860*/  LDS R3, [UR8+0x8] ;  /* 0x00000808ff037984 */ /* 0x03cea40008000800 */
[----:B--2---:R-:W-:-:S05]  /*0870*/  LOP3.LUT R3, R3, 0x1800, RZ, 0xb8, !PT ;  /* 0x0000180003037812 */ /* 0x004fca00078eb8ff */
[----:B------:R3:W-:Y:S02]  /*0880*/  STS [UR8+0x8], R3 ;  /* 0x00000803ff007988 */ /* 0x0007e40008000808 */
.L_x_15:
[----:B------:R-:W-:Y:S05]  /*0890*/  @P3 BREAK.RELIABLE B0 ;  /* 0x0000000000003942 */ /* 0x000fea0003800100 */
[----:B------:R-:W-:Y:S05]  /*08a0*/  @P3 BRA `(.L_x_17) ;  /* 0x0000000000243947 */ /* 0x000fea0003800000 */
[----:B------:R-:W4:Y:S01]  /*08b0*/  LDS R4, [UR8+0x8] ;  /* 0x00000808ff047984 */ /* 0x000f220008000800 */
[----:B--23--:R-:W-:-:S05]  /*08c0*/  IMAD.MOV.U32 R3, RZ, RZ, 0x6000 ;  /* 0x00006000ff037424 */ /* 0x00cfca00078e00ff */
[----:B----4-:R-:W-:-:S04]  /*08d0*/  LOP3.LUT R3, R4, 0x4000, R3, 0xd8, !PT ;  /* 0x0000400004037812 */ /* 0x010fc800078ed803 */
[----:B------:R-:W-:-:S05]  /*08e0*/  LOP3.LUT R3, R3, 0x400000, RZ, 0xb8, !PT ;  /* 0x0040000003037812 */ /* 0x000fca00078eb8ff */
[----:B------:R2:W-:Y:S02]  /*08f0*/  STS [UR8+0x8], R3 ;  /* 0x00000803ff007988 */ /* 0x0005e40008000808 */
.L_x_16:
[----:B------:R-:W-:Y:S05]  /*0900*/  BSYNC.RELIABLE B0 ;  /* 0x0000000000007941 */ /* 0x000fea0003800100 */
.L_x_13:
[----:B--2345:R-:W2:Y:S02]  /*0910*/  @!P3 LDS R3, [UR8+0x8] ;  /* 0x00000808ff03b984 */ /* 0x03cea40008000800 */
[----:B--2---:R-:W-:-:S05]  /*0920*/  @!P3 LOP3.LUT R3, R3, 0x8000, RZ, 0xb8, !PT ;  /* 0x000080000303b812 */ /* 0x004fca00078eb8ff */
[----:B------:R4:W-:Y:S02]  /*0930*/  @!P3 STS [UR8+0x8], R3 ;  /* 0x00000803ff00b988 */ /* 0x0009e40008000808 */
.L_x_17:
[----:B------:R-:W-:Y:S05]  /*0940*/  BSYNC.RECONVERGENT B1 ;  /* 0x0000000000017941 */ /* 0x000fea0003800200 */
.L_x_12:
[----:B------:R-:W-:Y:S05]  /*0950*/  WARPSYNC.ALL ;  /* 0x0000000000007948 */ /* 0x000fea0003800000 */
[----:B------:R-:W-:Y:S01]  /*0960*/  NOP ;  /* 0x0000000000007918 */ /* 0x000fe20000000000 */
[----:B------:R-:W-:Y:S05]  /*0970*/  @P0 BRA `(.L_x_18) ;  /* 0x0000000000300947 */ /* 0x000fea0003800000 */
[----:B--234-:R-:W2:Y:S01]  /*0980*/  S2R R3, SR_LANEID ;  /* 0x0000000000037919 */ /* 0x01cea20000000000 */
[----:B------:R-:W-:Y:S05]  /*0990*/  WARPSYNC.ALL ;  /* 0x0000000000007948 */ /* 0x000fea0003800000 */
[----:B------:R-:W-:Y:S01]  /*09a0*/  NOP ;  /* 0x0000000000007918 */ /* 0x000fe20000000000 */
[----:B--2---:R-:W-:-:S05]  /*09b0*/  IMAD.SHL.U32 R3, R3, 0x4, RZ ;  /* 0x0000000403037824 */ /* 0x004fca00078e00ff */
[----:B------:R-:W2:Y:S01]  /*09c0*/  LDS R7, [R3+UR8] ;  /* 0x0000000803077984 */ /* 0x000ea20008000800 */
[----:B------:R-:W-:-:S05]  /*09d0*/  IADD3 R4, P1, PT, R3, UR12, RZ ;  /* 0x0000000c03047c10 */ /* 0x000fca000ff3e0ff */
[----:B------:R-:W-:-:S05]  /*09e0*/  IMAD.X R5, RZ, RZ, UR13, P1 ;  /* 0x0000000dff057e24 */ /* 0x000fca00088e06ff */
[----:B--2---:R5:W2:Y:S01]  /*09f0*/  ATOMG.E.EXCH.STRONG.GPU PT, RZ, [R4], R7 ;  /* 0x0000000704ff73a8 */ /* 0x004aa200041ee100 */
[----:B------:R-:W-:-:S04]  /*0a00*/  DEPBAR {5,4,3,2,1,0} ;  /* 0x0000003f0000791a */ /* 0x000fc80000000000 */
[----:B------:R-:W3:Y:S02]  /*0a10*/  CCTL.E.C.LDCU.IV.DEEP [UR12] ;  /* 0x000000000c007540 */ /* 0x000ee40009c08000 */
[----:B---3--:R5:W-:Y:S01]  /*0a20*/  UTMACCTL.IV [UR12] ;  /* 0x000000000c0079b9 */ /* 0x008be20008000000 */
[----:B------:R-:W-:Y:S01]  /*0a30*/  NOP ;  /* 0x0000000000007918 */ /* 0x000fe20000000000 */
.L_x_18:
[----:B------:R-:W-:Y:S05]  /*0a40*/  @P0 BRA `(.L_x_19) ;  /* 0x00000000000c0947 */ /* 0x000fea0003800000 */
[----:B------:R0:W-:Y:S01]  /*0a50*/  UTMACMDFLUSH ;  /* 0x00000000000079b7 */ /* 0x0001e20000000000 */
[----:B------:R-:W-:Y:S05]  /*0a60*/  @P0 BRA `(.L_x_19) ;  /* 0x0000000000040947 */ /* 0x000fea0003800000 */
[----:B------:R-:W-:-:S04]  /*0a70*/  DEPBAR.LE SB0, 0x0 ;  /* 0x000080000000791a */ /* 0x000fc80000000000 */
.L_x_19:
[----:B------:R-:W-:Y:S05]  /*0a80*/  WARPSYNC.ALL ;  /* 0x0000000000007948 */ /* 0x000fea0003800000 */
[----:B------:R-:W-:Y:S01]  /*0a90*/  NOP ;  /* 0x0000000000007918 */ /* 0x000fe20000000000 */
[----:B--2---:R-:W-:Y:S06]  /*0aa0*/  BAR.SYNC.DEFER_BLOCKING 0x0 ;  /* 0x0000000000007b1d */ /* 0x004fec0000010000 */
[----:B------:R-:W-:Y:S02]  /*0ab0*/  BSSY.RECONVERGENT B1, `(.L_x_20) ;  /* 0x000000b000017945 */ /* 0x000fe40003800200 */
[----:B------:R-:W-:Y:S06]  /*0ac0*/  BAR.SYNC.DEFER_BLOCKING 0x0 ;  /* 0x0000000000007b1d */ /* 0x000fec0000010000 */
[----:B------:R2:W-:Y:S01]  /*0ad0*/  @!P0 STS [R12], RZ ;  /* 0x000000ff0c008388 */ /* 0x0005e20000000800 */
[----:B------:R-:W-:Y:S01]  /*0ae0*/  NOP ;  /* 0x0000000000007918 */ /* 0x000fe20000000000 */
[----:B------:R-:W-:Y:S05]  /*0af0*/  @P3 BRA `(.L_x_21) ;  /* 0x0000000000183947 */ /* 0x000fea0003800000 */
[----:B---34-:R-:W3:Y:S01]  /*0b00*/  LDS R3, [UR8+0x8] ;  /* 0x00000808ff037984 */ /* 0x018ee20008000800 */
[----:B------:R-:W4:Y:S01]  /*0b10*/  LDC.64 R10, c[0x0][0x388] ;  /* 0x0000e200ff0a7b82 */ /* 0x000f220000000a00 */
[----:B-----5:R-:W-:Y:S02]  /*0b20*/  IMAD.MOV.U32 R4, RZ, RZ, 0x70 ;  /* 0x00000070ff047424 */ /* 0x020fe400078e00ff */
[----:B----4-:R4:W-:Y:S03]  /*0b30*/  STS.64 [UR8], R10 ;  /* 0x0000000aff007988 */ /* 0x0109e60008000a08 */
[----:B---3--:R-:W-:-:S05]  /*0b40*/  LOP3.LUT R3, R3, 0x10, R4, 0xd8, !PT ;  /* 0x0000001003037812 */ /* 0x008fca00078ed804 */
[----:B------:R4:W-:Y:S02]  /*0b50*/  STS [UR8+0x8], R3 ;  /* 0x00000803ff007988 */ /* 0x0009e40008000808 */
.L_x_21:
[----:B-----5:R-:W-:Y:S05]  /*0b60*/  BSYNC.RECONVERGENT B1 ;  /* 0x0000000000017941 */ /* 0x020fea0003800200 */
.L_x_20:
[----:B------:R-:W-:Y:S04]  /*0b70*/  BSSY.RECONVERGENT B2, `(.L_x_22) ;  /* 0x000000f000027945 */ /* 0x000fe80003800200 */
[----:B------:R-:W-:Y:S04]  /*0b80*/  BSSY.RELIABLE B1, `(.L_x_23) ;  /* 0x000000c000017945 */ /* 0x000fe80003800100 */
[----:B------:R-:W-:Y:S05]  /*0b90*/  @P3 BRA `(.L_x_24) ;  /* 0x0000000000283947 */ /* 0x000fea0003800000 */
[----:B---34-:R-:W3:Y:S01]  /*0ba0*/  LDS R3, [UR8+0x34] ;  /* 0x00003408ff037984 */ /* 0x018ee20008000800 */
[----:B------:R-:W-:Y:S01]  /*0bb0*/  IMAD.MOV.U32 R4, RZ, RZ, 0x1f000000 ;  /* 0x1f000000ff047424 */ /* 0x000fe200078e00ff */
[----:B------:R-:W-:Y:S05]  /*0bc0*/  @P3 BREAK.RELIABLE B1 ;  /* 0x0000000000013942 */ /* 0x000fea0003800100 */
[----:B---3--:R-:W-:-:S05]  /*0bd0*/  LOP3.LUT R3, R3, 0xff000000, R4, 0xb8, !PT ;  /* 0xff00000003037812 */ /* 0x008fca00078eb804 */
[----:B------:R3:W-:Y:S01]  /*0be0*/  STS [UR8+0x34], R3 ;  /* 0x00003403ff007988 */ /* 0x0007e20008000808 */
[----:B------:R-:W-:Y:S05]  /*0bf0*/  @P3 BRA `(.L_x_25) ;  /* 0x0000000000183947 */ /* 0x000fea0003800000 */
[----:B------:R-:W4:Y:S01]  /*0c00*/  LDS R4, [UR8+0x38] ;  /* 0x00003808ff047984 */ /* 0x000f220008000800 */
[----:B---3--:R-:W-:-:S05]  /*0c10*/  IMAD.MOV.U32 R3, RZ, RZ, 0x7f ;  /* 0x0000007fff037424 */ /* 0x008fca00078e00ff */
[----:B----4-:R-:W-:-:S05]  /*0c20*/  LOP3.LUT R3, R4, 0xff, R3, 0xb8, !PT ;  /* 0x000000ff04037812 */ /* 0x010fca00078eb803 */
[----:B------:R5:W-:Y:S02]  /*0c30*/  STS [UR8+0x38], R3 ;  /* 0x00003803ff007988 */ /* 0x000be40008000808 */
.L_x_24:
[----:B------:R-:W-:Y:S05]  /*0c40*/  BSYNC.RELIABLE B1 ;  /* 0x0000000000017941 */ /* 0x000fea0003800100 */
.L_x_23:
[----:B------:R2:W-:Y:S02]  /*0c50*/  @!P3 STS [UR8+0x20], R9 ;  /* 0x00002009ff00b988 */ /* 0x0005e40008000808 */
.L_x_25:
[----:B------:R-:W-:Y:S05]  /*0c60*/  BSYNC.RECONVERGENT B2 ;  /* 0x0000000000027941 */ /* 0x000fea0003800200 */
.L_x_22:
[----:B------:R-:W-:Y:S05]  /*0c70*/  WARPSYNC.ALL ;  /* 0x0000000000007948 */ /* 0x000fea0003800000 */
[----:B------:R-:W-:Y:S01]  /*0c80*/  NOP ;  /* 0x0000000000007918 */ /* 0x000fe20000000000 */
[----:B---345:R-:W3:Y:S01]  /*0c90*/  LDC R3, c[0x0][0x39c] ;  /* 0x0000e700ff037b82 */ /* 0x038ee20000000800 */
[----:B------:R-:W-:Y:S01]  /*0ca0*/  BSSY.RECONVERGENT B2, `(.L_x_26) ;  /* 0x0000010000027945 */ /* 0x000fe20003800200 */
[----:B---3--:R-:W-:-:S05]  /*0cb0*/  VIADD R3, R3, 0xffffffff ;  /* 0xffffffff03037836 */ /* 0x008fca0000000000 */
[----:B------:R3:W-:Y:S01]  /*0cc0*/  @!P3 STS [UR8+0x24], R3 ;  /* 0x00002403ff00b988 */ /* 0x0007e20008000808 */
[----:B------:R-:W-:Y:S05]  /*0cd0*/  @P3 BRA `(.L_x_27) ;  /* 0x0000000000303947 */ /* 0x000fea0003800000 */
[----:B------:R-:W4:Y:S01]  /*0ce0*/  LDS R5, [UR8+0x34] ;  /* 0x00003408ff057984 */ /* 0x000f220008000800 */
[----:B------:R-:W5:Y:S03]  /*0cf0*/  LDC.64 R10, c[0x0][0x3b0] ;  /* 0x0000ec00ff0a7b82 */ /* 0x000f660000000a00 */
[----:B------:R-:W2:Y:S01]  /*0d00*/  LDS R4, [UR8+0x1c] ;  /* 0x00001c08ff047984 */ /* 0x000ea20008000800 */
[C---:B-----5:R-:W-:Y:S01]  /*0d10*/  SHF.L.U64.HI R8, R10.reuse, 0x1, R11 ;  /* 0x000000010a087819 */ /* 0x060fe2000001020b */
[----:B------:R-:W-:-:S03]  /*0d20*/  IMAD.SHL.U32 R7, R10, 0x2, RZ ;  /* 0x000000020a077824 */ /* 0x000fc600078e00ff */
[--C-:B--2---:R-:W-:Y:S02]  /*0d30*/  SHF.R.U32.HI R9, RZ, 0x4, R8.reuse ;  /* 0x00000004ff097819 */ /* 0x104fe40000011608 */
[----:B------:R-:W-:-:S05]  /*0d40*/  SHF.R.U64 R7, R7, 0x4, R8 ;  /* 0x0000000407077819 */ /* 0x000fca0000001208 */
[----:B------:R5:W-:Y:S01]  /*0d50*/  STS [UR8+0xc], R7 ;  /* 0x00000c07ff007988 */ /* 0x000be20008000808 */
[----:B----4-:R-:W-:Y:S02]  /*0d60*/  LOP3.LUT R5, R5, 0x7, RZ, 0xb8, !PT ;  /* 0x0000000705057812 */ /* 0x010fe400078eb8ff */
[----:B------:R-:W-:-:S03]  /*0d70*/  LOP3.LUT R4, R4, 0xf, R9, 0xb8, !PT ;  /* 0x0000000f04047812 */ /* 0x000fc600078eb809 */
[----:B------:R5:W-:Y:S04]  /*0d80*/  STS [UR8+0x34], R5 ;  /* 0x00003405ff007988 */ /* 0x000be80008000808 */
[----:B------:R5:W-:Y:S02]  /*0d90*/  STS [UR8+0x1c], R4 ;  /* 0x00001c04ff007988 */ /* 0x000be40008000808 */
.L_x_27:
[----:B------:R-:W-:Y:S05]  /*0da0*/  BSYNC.RECONVERGENT B2 ;  /* 0x0000000000027941 */ /* 0x000fea0003800200 */
.L_x_26:
[----:B------:R-:W-:Y:S04]  /*0db0*/  BSSY.RECONVERGENT B3, `(.L_x_28) ;  /* 0x000001a000037945 */ /* 0x000fe80003800200 */
[----:B------:R-:W-:Y:S04]  /*0dc0*/  BSSY.RELIABLE B2, `(.L_x_29) ;  /* 0x0000015000027945 */ /* 0x000fe80003800100 */
[----:B------:R-:W-:Y:S05]  /*0dd0*/  @P3 BRA `(.L_x_30) ;  /* 0x0000000000203947 */ /* 0x000fea0003800000 */
[----:B-----5:R-:W4:Y:S02]  /*0de0*/  LDS R4, [UR8+0x34] ;  /* 0x00003408ff047984 */ /* 0x020f240008000800 */
[----:B----4-:R-:W-:-:S05]  /*0df0*/  LOP3.LUT R4, R4, 0x38, RZ, 0xb8, !PT ;  /* 0x0000003804047812 */ /* 0x010fca00078eb8ff */
[----:B------:R4:W-:Y:S01]  /*0e00*/  STS [UR8+0x34], R4 ;  /* 0x00003404ff007988 */ /* 0x0009e20008000808 */
[----:B------:R-:W-:Y:S05]  /*0e10*/  @P3 BRA `(.L_x_31) ;  /* 0x0000000000203947 */ /* 0x000fea0003800000 */
[----:B----4-:R-:W4:Y:S01]  /*0e20*/  LDS R4, [UR8+0x8] ;  /* 0x00000808ff047984 */ /* 0x010f220008000800 */
[----:B------:R-:W-:-:S05]  /*0e30*/  IMAD.MOV.U32 R5, RZ, RZ, 0x780 ;  /* 0x00000780ff057424 */ /* 0x000fca00078e00ff */
[----:B----4-:R-:W-:-:S05]  /*0e40*/  LOP3.LUT R4, R4, 0x300, R5, 0xd8, !PT ;  /* 0x0000030004047812 */ /* 0x010fca00078ed805 */
[----:B------:R4:W-:Y:S02]  /*0e50*/  STS [UR8+0x8], R4 ;  /* 0x00000804ff007988 */ /* 0x0009e40008000808 */
.L_x_30:
[----:B------:R-:W-:Y:S05]  /*0e60*/  @P3 BRA `(.L_x_32) ;  /* 0x0000000000283947 */ /* 0x000fea0003800000 */
[----:B----45:R-:W4:Y:S02]  /*0e70*/  LDS R4, [UR8+0x8] ;  /* 0x00000808ff047984 */ /* 0x030f240008000800 */
[----:B----4-:R-:W-:-:S05]  /*0e80*/  LOP3.LUT R4, R4, 0x1800, RZ, 0xb8, !PT ;  /* 0x0000180004047812 */ /* 0x010fca00078eb8ff */
[----:B------:R5:W-:Y:S02]  /*0e90*/  STS [UR8+0x8], R4 ;  /* 0x00000804ff007988 */ /* 0x000be40008000808 */
.L_x_31:
[----:B------:R-:W-:Y:S05]  /*0ea0*/  @P3 BREAK.RELIABLE B2 ;  /* 0x0000000000023942 */ /* 0x000fea0003800100 */
[----:B------:R-:W-:Y:S05]  /*0eb0*/  @P3 BRA `(.L_x_33) ;  /* 0x0000000000243947 */ /* 0x000fea0003800000 */
[----:B----45:R-:W4:Y:S01]  /*0ec0*/  LDS R4, [UR8+0x8] ;  /* 0x00000808ff047984 */ /* 0x030f220008000800 */
[----:B------:R-:W-:-:S05]  /*0ed0*/  IMAD.MOV.U32 R5, RZ, RZ, 0x6000 ;  /* 0x00006000ff057424 */ /* 0x000fca00078e00ff */
[----:B----4-:R-:W-:-:S04]  /*0ee0*/  LOP3.LUT R4, R4, 0x4000, R5, 0xd8, !PT ;  /* 0x0000400004047812 */ /* 0x010fc800078ed805 */
[----:B------:R-:W-:-:S05]  /*0ef0*/  LOP3.LUT R4, R4, 0x400000, RZ, 0xb8, !PT ;  /* 0x0040000004047812 */ /* 0x000fca00078eb8ff */
[----:B------:R4:W-:Y:S02]  /*0f00*/  STS [UR8+0x8], R4 ;  /* 0x00000804ff007988 */ /* 0x0009e40008000808 */
.L_x_32:
[----:B------:R-:W-:Y:S05]  /*0f10*/  BSYNC.RELIABLE B2 ;  /* 0x0000000000027941 */ /* 0x000fea0003800100 */
.L_x_29:
[----:B----45:R-:W4:Y:S02]  /*0f20*/  @!P3 LDS R4, [UR8+0x8] ;  /* 0x00000808ff04b984 */ /* 0x030f240008000800 */
[----:B----4-:R-:W-:-:S05]  /*0f30*/  @!P3 LOP3.LUT R4, R4, 0x8000, RZ, 0xb8, !PT ;  /* 0x000080000404b812 */ /* 0x010fca00078eb8ff */
[----:B------:R4:W-:Y:S02]  /*0f40*/  @!P3 STS [UR8+0x8], R4 ;  /* 0x00000804ff00b988 */ /* 0x0009e40008000808 */
.L_x_33:
[----:B------:R-:W-:Y:S05]  /*0f50*/  BSYNC.RECONVERGENT B3 ;  /* 0x0000000000037941 */ /* 0x000fea0003800200 */
.L_x_28:
[----:B------:R-:W-:Y:S05]  /*0f60*/  WARPSYNC.ALL ;  /* 0x0000000000007948 */ /* 0x000fea0003800000 */
[----:B------:R-:W-:Y:S01]  /*0f70*/  NOP ;  /* 0x0000000000007918 */ /* 0x000fe20000000000 */
[----:B------:R-:W-:-:S04]  /*0f80*/  UIADD3 UR5, UPT, UPT, UR4, 0x80, URZ ;  /* 0x0000008004057890 */ /* 0x000fc8000fffe0ff */
[----:B------:R-:W-:-:S04]  /*0f90*/  UIADD3 UR14, UP0, UPT, UR5, UR16, URZ ;  /* 0x00000010050e7290 */ /* 0x000fc8000ff1e0ff */
[----:B------:R-:W-:Y:S01]  /*0fa0*/  ULEA.HI.X.SX32 UR15, UR5, UR17, 0x1, UP0 ;  /* 0x00000011050f7291 */ /* 0x000fe200080f0eff */
[----:B------:R-:W-:Y:S11]  /*0fb0*/  @P0 BRA `(.L_x_34) ;  /* 0x0000000000300947 */ /* 0x000ff60003800000 */
[----:B----45:R-:W4:Y:S01]  /*0fc0*/  S2R R4, SR_LANEID ;  /* 0x0000000000047919 */ /* 0x030f220000000000 */
[----:B------:R-:W-:Y:S05]  /*0fd0*/  WARPSYNC.ALL ;  /* 0x0000000000007948 */ /* 0x000fea0003800000 */
[----:B------:R-:W-:Y:S01]  /*0fe0*/  NOP ;  /* 0x0000000000007918 */ /* 0x000fe20000000000 */
[----:B----4-:R-:W-:-:S05]  /*0ff0*/  IMAD.SHL.U32 R8, R4, 0x4, RZ ;  /* 0x0000000404087824 */ /* 0x010fca00078e00ff */
[----:B------:R-:W4:Y:S01]  /*1000*/  LDS R7, [R8+UR8] ;  /* 0x0000000808077984 */ /* 0x000f220008000800 */
[----:B------:R-:W-:-:S05]  /*1010*/  IADD3 R4, P1, PT, R8, UR14, RZ ;  /* 0x0000000e08047c10 */ /* 0x000fca000ff3e0ff */
[----:B------:R-:W-:-:S05]  /*1020*/  IMAD.X R5, RZ, RZ, UR15, P1 ;  /* 0x0000000fff057e24 */ /* 0x000fca00088e06ff */
[----:B----4-:R4:W5:Y:S01]  /*1030*/  ATOMG.E.EXCH.STRONG.GPU PT, RZ, [R4], R7 ;  /* 0x0000000704ff73a8 */ /* 0x01096200041ee100 */
[----:B------:R-:W-:-:S04]  /*1040*/  DEPBAR {5,4,3,2,1,0} ;  /* 0x0000003f0000791a */ /* 0x000fc80000000000 */
[----:B------:R-:W2:Y:S02]  /*1050*/  CCTL.E.C.LDCU.IV.DEEP [UR14] ;  /* 0x000000000e007540 */ /* 0x000ea40009c08000 */
[----:B--2---:R4:W-:Y:S01]  /*1060*/  UTMACCTL.IV [UR14] ;  /* 0x000000000e0079b9 */ /* 0x0049e20008000000 */
[----:B------:R-:W-:Y:S01]  /*1070*/  NOP ;  /* 0x0000000000007918 */ /* 0x000fe20000000000 */
.L_x_34:
[----:B------:R-:W-:Y:S05]  /*1080*/  @P0 BRA `(.L_x_35) ;  /* 0x00000000000c0947 */ /* 0x000fea0003800000 */
[----:B------:R0:W-:Y:S01]  /*1090*/  UTMACMDFLUSH ;  /* 0x00000000000079b7 */ /* 0x0001e20000000000 */
[----:B------:R-:W-:Y:S05]  /*10a0*/  @P0 BRA `(.L_x_35) ;  /* 0x0000000000040947 */ /* 0x000fea0003800000 */
[----:B------:R-:W-:-:S04]  /*10b0*/  DEPBAR.LE SB0, 0x0 ;  /* 0x000080000000791a */ /* 0x000fc80000000000 */
.L_x_35:
[----:B------:R-:W-:Y:S05]  /*10c0*/  WARPSYNC.ALL ;  /* 0x0000000000007948 */ /* 0x000fea0003800000 */
[----:B------:R-:W-:Y:S01]  /*10d0*/  NOP ;  /* 0x0000000000007918 */ /* 0x000fe20000000000 */
[----:B-----5:R-:W-:Y:S06]  /*10e0*/  BAR.SYNC.DEFER_BLOCKING 0x0 ;  /* 0x0000000000007b1d */ /* 0x020fec0000010000 */
[----:B------:R-:W-:Y:S02]  /*10f0*/  BSSY.RECONVERGENT B3, `(.L_x_36) ;  /* 0x000000b000037945 */ /* 0x000fe40003800200 */
[----:B------:R-:W-:Y:S06]  /*1100*/  BAR.SYNC.DEFER_BLOCKING 0x0 ;  /* 0x0000000000007b1d */ /* 0x000fec0000010000 */
[----:B------:R5:W-:Y:S01]  /*1110*/  @!P0 STS [R12], RZ ;  /* 0x000000ff0c008388 */ /* 0x000be20000000800 */
[----:B------:R-:W-:Y:S01]  /*1120*/  NOP ;  /* 0x0000000000007918 */ /* 0x000fe20000000000 */
[----:B------:R-:W-:Y:S05]  /*1130*/  @P3 BRA `(.L_x_37) ;  /* 0x0000000000183947 */ /* 0x000fea0003800000 */
[----:B----4-:R-:W4:Y:S01]  /*1140*/  LDS R4, [UR8+0x8] ;  /* 0x00000808ff047984 */ /* 0x010f220008000800 */
[----:B--2---:R-:W2:Y:S01]  /*1150*/  LDC.64 R8, c[0x0][0x390] ;  /* 0x0000e400ff087b82 */ /* 0x004ea20000000a00 */
[----:B------:R-:W-:Y:S02]  /*1160*/  IMAD.MOV.U32 R5, RZ, RZ, 0x70 ;  /* 0x00000070ff057424 */ /* 0x000fe400078e00ff */
[----:B--2---:R2:W-:Y:S03]  /*1170*/  STS.64 [UR8], R8 ;  /* 0x00000008ff007988 */ /* 0x0045e60008000a08 */
[----:B----4-:R-:W-:-:S05]  /*1180*/  LOP3.LUT R4, R4, 0x10, R5, 0xd8, !PT ;  /* 0x0000001004047812 */ /* 0x010fca00078ed805 */
[----:B------:R2:W-:Y:S02]  /*1190*/  STS [UR8+0x8], R4 ;  /* 0x00000804ff007988 */ /* 0x0005e40008000808 */
.L_x_37:
[----:B----4-:R-:W-:Y:S05]  /*11a0*/  BSYNC.RECONVERGENT B3 ;  /* 0x0000000000037941 */ /* 0x010fea0003800200 */
.L_x_36:
[----:B------:R-:W-:Y:S04]  /*11b0*/  BSSY.RECONVERGENT B4, `(.L_x_38) ;  /* 0x0000011000047945 */ /* 0x000fe80003800200 */
[----:B------:R-:W-:Y:S04]  /*11c0*/  BSSY.RELIABLE B3, `(.L_x_39) ;  /* 0x000000e000037945 */ /* 0x000fe80003800100 */
[----:B------:R-:W-:Y:S05]  /*11d0*/  @P3 BRA `(.L_x_40) ;  /* 0x0000000000243947 */ /* 0x000fea0003800000 */
[----:B--2---:R-:W2:Y:S01]  /*11e0*/  LDS R4, [UR8+0x34] ;  /* 0x00003408ff047984 */ /* 0x004ea20008000800 */
[----:B------:R-:W-:-:S05]  /*11f0*/  IMAD.MOV.U32 R5, RZ, RZ, 0x3f000000 ;  /* 0x3f000000ff057424 */ /* 0x000fca00078e00ff */
[----:B--2---:R-:W-:-:S05]  /*1200*/  LOP3.LUT R4, R4, 0xff000000, R5, 0xb8, !PT ;  /* 0xff00000004047812 */ /* 0x004fca00078eb805 */
[----:B------:R2:W-:Y:S01]  /*1210*/  STS [UR8+0x34], R4 ;  /* 0x00003404ff007988 */ /* 0x0005e20008000808 */
[----:B------:R-:W-:Y:S05]  /*1220*/  @P3 BRA `(.L_x_41) ;  /* 0x00000000001c3947 */ /* 0x000fea0003800000 */
[----:B--2---:R-:W2:Y:S01]  /*1230*/  LDS R4, [UR8+0x38] ;  /* 0x00003808ff047984 */ /* 0x004ea20008000800 */
[----:B------:R-:W-:-:S05]  /*1240*/  IMAD.MOV.U32 R5, RZ, RZ, 0x3f ;  /* 0x0000003fff057424 */ /* 0x000fca00078e00ff */
[----:B--2---:R-:W-:-:S05]  /*1250*/  LOP3.LUT R4, R4, 0xff, R5, 0xb8, !PT ;  /* 0x000000ff04047812 */ /* 0x004fca00078eb805 */
[----:B------:R4:W-:Y:S02]  /*1260*/  STS [UR8+0x38], R4 ;  /* 0x00003804ff007988 */ /* 0x0009e40008000808 */
.L_x_40:
[----:B------:R-:W-:Y:S05]  /*1270*/  @P3 BREAK.RELIABLE B3 ;  /* 0x0000000000033942 */ /* 0x000fea0003800100 */
[----:B------:R-:W-:Y:S05]  /*1280*/  @P3 BRA `(.L_x_42) ;  /* 0x00000000000c3947 */ /* 0x000fea0003800000 */
[----:B------:R2:W-:Y:S02]  /*1290*/  STS [UR8+0x20], R3 ;  /* 0x00002003ff007988 */ /* 0x0005e40008000808 */
.L_x_41:
[----:B------:R-:W-:Y:S05]  /*12a0*/  BSYNC.RELIABLE B3 ;  /* 0x0000000000037941 */ /* 0x000fea0003800100 */
.L_x_39:
[----:B------:R2:W-:Y:S02]  /*12b0*/  @!P3 STS [UR8+0x24], R2 ;  /* 0x00002402ff00b988 */ /* 0x0005e40008000808 */
.L_x_42:
[----:B------:R-:W-:Y:S05]  /*12c0*/  BSYNC.RECONVERGENT B4 ;  /* 0x0000000000047941 */ /* 0x000fea0003800200 */
.L_x_38:
[----:B------:R-:W-:Y:S05]  /*12d0*/  WARPSYNC.ALL ;  /* 0x0000000000007948 */ /* 0x000fea0003800000 */
[----:B------:R-:W-:Y:S01]  /*12e0*/  NOP ;  /* 0x0000000000007918 */ /* 0x000fe20000000000 */
[----:B------:R-:W-:Y:S04]  /*12f0*/  BSSY.RECONVERGENT B4, `(.L_x_43) ;  /* 0x000000e000047945 */ /* 0x000fe80003800200 */
[----:B------:R-:W-:Y:S05]  /*1300*/  @P3 BRA `(.L_x_44) ;  /* 0x0000000000303947 */ /* 0x000fea0003800000 */
[----:B--23--:R-:W2:Y:S01]  /*1310*/  LDS R3, [UR8+0x34] ;  /* 0x00003408ff037984 */ /* 0x00cea20008000800 */
[----:B----4-:R-:W3:Y:S03]  /*1320*/  LDC.64 R4, c[0x0][0x3b8] ;  /* 0x0000ee00ff047b82 */ /* 0x010ee60000000a00 */
        /* <DEDUP_REMOVED lines=10> */
.L_x_44:
[----:B------:R-:W-:Y:S05]  /*13d0*/  BSYNC.RECONVERGENT B4 ;  /* 0x0000000000047941 */ /* 0x000fea0003800200 */
.L_x_43:
[----:B------:R-:W-:Y:S04]  /*13e0*/  BSSY.RECONVERGENT B5, `(.L_x_45) ;  /* 0x000001a000057945 */ /* 0x000fe80003800200 */
[----:B------:R-:W-:Y:S04]  /*13f0*/  BSSY.RELIABLE B4, `(.L_x_46) ;  /* 0x0000015000047945 */ /* 0x000fe80003800100 */
[----:B------:R-:W-:Y:S05]  /*1400*/  @P3 BRA `(.L_x_47) ;  /* 0x0000000000203947 */ /* 0x000fea0003800000 */
[----:B--23--:R-:W2:Y:S02]  /*1410*/  LDS R2, [UR8+0x34] ;  /* 0x00003408ff027984 */ /* 0x00cea40008000800 */
[----:B--2---:R-:W-:-:S05]  /*1420*/  LOP3.LUT R2, R2, 0x38, RZ, 0xb8, !PT ;  /* 0x0000003802027812 */ /* 0x004fca00078eb8ff */
[----:B------:R2:W-:Y:S01]  /*1430*/  STS [UR8+0x34], R2 ;  /* 0x00003402ff007988 */ /* 0x0005e20008000808 */
[----:B------:R-:W-:Y:S05]  /*1440*/  @P3 BRA `(.L_x_48) ;  /* 0x0000000000203947 */ /* 0x000fea0003800000 */
[----:B--2---:R-:W2:Y:S01]  /*1450*/  LDS R2, [UR8+0x8] ;  /* 0x00000808ff027984 */ /* 0x004ea20008000800 */
[----:B------:R-:W-:-:S05]  /*1460*/  IMAD.MOV.U32 R3, RZ, RZ, 0x780 ;  /* 0x00000780ff037424 */ /* 0x000fca00078e00ff */
[----:B--2---:R-:W-:-:S05]  /*1470*/  LOP3.LUT R2, R2, 0x300, R3, 0xd8, !PT ;  /* 0x0000030002027812 */ /* 0x004fca00078ed803 */
[----:B------:R2:W-:Y:S02]  /*1480*/  STS [UR8+0x8], R2 ;  /* 0x00000802ff007988 */ /* 0x0005e40008000808 */
.L_x_47:
[----:B------:R-:W-:Y:S05]  /*1490*/  @P3 BRA `(.L_x_49) ;  /* 0x0000000000283947 */ /* 0x000fea0003800000 */
[----:B--23--:R-:W2:Y:S02]  /*14a0*/  LDS R2, [UR8+0x8] ;  /* 0x00000808ff027984 */ /* 0x00cea40008000800 */
[----:B--2---:R-:W-:-:S05]  /*14b0*/  LOP3.LUT R2, R2, 0x1800, RZ, 0xb8, !PT ;  /* 0x0000180002027812 */ /* 0x004fca00078eb8ff */
[----:B------:R3:W-:Y:S02]  /*14c0*/  STS [UR8+0x8], R2 ;  /* 0x00000802ff007988 */ /* 0x0007e40008000808 */
.L_x_48:
[----:B------:R-:W-:Y:S05]  /*14d0*/  @P3 BREAK.RELIABLE B4 ;  /* 0x0000000000043942 */ /* 0x000fea0003800100 */
[----:B------:R-:W-:Y:S05]  /*14e0*/  @P3 BRA `(.L_x_50) ;  /* 0x0000000000243947 */ /* 0x000fea0003800000 */
[----:B--23--:R-:W2:Y:S01]  /*14f0*/  LDS R2, [UR8+0x8] ;  /* 0x00000808ff027984 */ /* 0x00cea20008000800 */
[----:B------:R-:W-:-:S05]  /*1500*/  IMAD.MOV.U32 R3, RZ, RZ, 0x6000 ;  /* 0x00006000ff037424 */ /* 0x000fca00078e00ff */
[----:B--2---:R-:W-:-:S04]  /*1510*/  LOP3.LUT R2, R2, 0x6000, R3, 0xd8, !PT ;  /* 0x0000600002027812 */ /* 0x004fc800078ed803 */
[----:B------:R-:W-:-:S05]  /*1520*/  LOP3.LUT R2, R2, 0x400000, RZ, 0xb8, !PT ;  /* 0x0040000002027812 */ /* 0x000fca00078eb8ff */
[----:B------:R2:W-:Y:S02]  /*1530*/  STS [UR8+0x8], R2 ;  /* 0x00000802ff007988 */ /* 0x0005e40008000808 */
.L_x_49:
[----:B------:R-:W-:Y:S05]  /*1540*/  BSYNC.RELIABLE B4 ;  /* 0x0000000000047941 */ /* 0x000fea0003800100 */
.L_x_46:
[----:B--23--:R-:W2:Y:S02]  /*1550*/  @!P3 LDS R2, [UR8+0x8] ;  /* 0x00000808ff02b984 */ /* 0x00cea40008000800 */
[----:B--2---:R-:W-:-:S05]  /*1560*/  @!P3 LOP3.LUT R2, R2, 0x8000, RZ, 0xb8, !PT ;  /* 0x000080000202b812 */ /* 0x004fca00078eb8ff */
[----:B------:R2:W-:Y:S02]  /*1570*/  @!P3 STS [UR8+0x8], R2 ;  /* 0x00000802ff00b988 */ /* 0x0005e40008000808 */
.L_x_50:
[----:B------:R-:W-:Y:S05]  /*1580*/  BSYNC.RECONVERGENT B5 ;  /* 0x0000000000057941 */ /* 0x000fea0003800200 */
.L_x_45:
[----:B------:R-:W-:Y:S05]  /*1590*/  WARPSYNC.ALL ;  /* 0x0000000000007948 */ /* 0x000fea0003800000 */
[----:B------:R-:W-:Y:S01]  /*15a0*/  NOP ;  /* 0x0000000000007918 */ /* 0x000fe20000000000 */
[----:B------:R-:W-:-:S04]  /*15b0*/  UIADD3 UR4, UPT, UPT, UR4, 0x100, URZ ;  /* 0x0000010004047890 */ /* 0x000fc8000fffe0ff */
[----:B------:R-:W-:-:S04]  /*15c0*/  UIADD3 UR23, UP0, UPT, UR4, UR16, URZ ;  /* 0x0000001004177290 */ /* 0x000fc8000ff1e0ff */
[----:B------:R-:W-:Y:S01]  /*15d0*/  ULEA.HI.X.SX32 UR28, UR4, UR17, 0x1, UP0 ;  /* 0x00000011041c7291 */ /* 0x000fe200080f0eff */
[----:B------:R-:W-:Y:S11]  /*15e0*/  @P0 BRA `(.L_x_51) ;  /* 0x0000000000380947 */ /* 0x000ff60003800000 */
[----:B--23--:R-:W2:Y:S01]  /*15f0*/  S2R R2, SR_LANEID ;  /* 0x0000000000027919 */ /* 0x00cea20000000000 */
[----:B------:R-:W-:Y:S05]  /*1600*/  WARPSYNC.ALL ;  /* 0x0000000000007948 */ /* 0x000fea0003800000 */
[----:B------:R-:W-:Y:S01]  /*1610*/  NOP ;  /* 0x0000000000007918 */ /* 0x000fe20000000000 */
[----:B--2-4-:R-:W-:-:S05]  /*1620*/  IMAD.SHL.U32 R4, R2, 0x4, RZ ;  /* 0x0000000402047824 */ /* 0x014fca00078e00ff */
[----:B------:R-:W2:Y:S01]  /*1630*/  LDS R5, [R4+UR8] ;  /* 0x0000000804057984 */ /* 0x000ea20008000800 */
[----:B------:R-:W-:Y:S01]  /*1640*/  IADD3 R2, P1, PT, R4, UR23, RZ ;  /* 0x0000001704027c10 */ /* 0x000fe2000ff3e0ff */
[----:B------:R-:W-:-:S04]  /*1650*/  UMOV UR4, UR23 ;  /* 0x0000001700047c82 */ /* 0x000fc80008000000 */
[----:B------:R-:W-:Y:S01]  /*1660*/  IMAD.X R3, RZ, RZ, UR28, P1 ;  /* 0x0000001cff037e24 */ /* 0x000fe200088e06ff */
[----:B------:R-:W-:-:S04]  /*1670*/  UMOV UR5, UR28 ;  /* 0x0000001c00057c82 */ /* 0x000fc80008000000 */
[----:B--2---:R2:W3:Y:S01]  /*1680*/  ATOMG.E.EXCH.STRONG.GPU PT, RZ, [R2], R5 ;  /* 0x0000000502ff73a8 */ /* 0x0044e200041ee100 */
[----:B------:R-:W-:-:S04]  /*1690*/  DEPBAR {5,4,3,2,1,0} ;  /* 0x0000003f0000791a */ /* 0x000fc80000000000 */
[----:B------:R-:W4:Y:S02]  /*16a0*/  CCTL.E.C.LDCU.IV.DEEP [UR4] ;  /* 0x0000000004007540 */ /* 0x000f240009c08000 */
[----:B----4-:R2:W-:Y:S01]  /*16b0*/  UTMACCTL.IV [UR4] ;  /* 0x00000000040079b9 */ /* 0x0105e20008000000 */
[----:B------:R-:W-:Y:S01]  /*16c0*/  NOP ;  /* 0x0000000000007918 */ /* 0x000fe20000000000 */
.L_x_51:
[----:B------:R-:W-:Y:S05]  /*16d0*/  @P0 BRA `(.L_x_52) ;  /* 0x00000000000c0947 */ /* 0x000fea0003800000 */
[----:B------:R0:W-:Y:S01]  /*16e0*/  UTMACMDFLUSH ;  /* 0x00000000000079b7 */ /* 0x0001e20000000000 */
[----:B------:R-:W-:Y:S05]  /*16f0*/  @P0 BRA `(.L_x_52) ;  /* 0x0000000000040947 */ /* 0x000fea0003800000 */
[----:B------:R-:W-:-:S04]  /*1700*/  DEPBAR.LE SB0, 0x0 ;  /* 0x000080000000791a */ /* 0x000fc80000000000 */
.L_x_52:
[----:B------:R-:W-:Y:S05]  /*1710*/  WARPSYNC.ALL ;  /* 0x0000000000007948 */ /* 0x000fea0003800000 */
[----:B------:R-:W-:Y:S01]  /*1720*/  NOP ;  /* 0x0000000000007918 */ /* 0x000fe20000000000 */
[----:B---3--:R-:W-:Y:S01]  /*1730*/  BAR.SYNC.DEFER_BLOCKING 0x0 ;  /* 0x0000000000007b1d */ /* 0x008fe20000010000 */
[----:B------:R-:W-:Y:S01]  /*1740*/  ISETP.GE.AND P0, PT, R6, 0x1, PT ;  /* 0x000000010600780c */ /* 0x000fe20003f06270 */
[----:B------:R-:W-:Y:S01]  /*1750*/  USHF.L.U32 UR11, UR11, 0x7, URZ ;  /* 0x000000070b0b7899 */ /* 0x000fe200080006ff */
[----:B--2---:R-:W-:Y:S01]  /*1760*/  SHF.R.U32.HI R2, RZ, 0x5, R0 ;  /* 0x00000005ff027819 */ /* 0x004fe20000011600 */
[----:B------:R-:W-:-:S02]  /*1770*/  USHF.L.U32 UR27, UR27, 0x6, URZ ;  /* 0x000000061b1b7899 */ /* 0x000fc400080006ff */
[----:B------:R-:W-:Y:S01]  /*1780*/  VOTEU.ALL UP0, P3 ;  /* 0x0000000000ff7886 */ /* 0x000fe20001800000 */
[----:B------:R-:W-:Y:S01]  /*1790*/  UMOV UR4, 0x1 ;  /* 0x0000000100047882 */ /* 0x000fe20000000000 */
[----:B------:R-:W-:Y:S01]  /*17a0*/  VOTEU.ALL UP1, P3 ;  /* 0x0000000000ff7886 */ /* 0x000fe20001820000 */
[----:B------:R-:W-:Y:S02]  /*17b0*/  R2UR UR22, R2 ;  /* 0x00000000021672ca */ /* 0x000fe400000e0000 */
[----:B------:R-:W-:-:S04]  /*17c0*/  @!UP0 UIADD3 UR6, UPT, UPT, -UR4, 0x100000, URZ ;  /* 0x0010000004068890 */ /* 0x000fc8000fffe1ff */
[----:B------:R-:W-:Y:S02]  /*17d0*/  @!UP0 USHF.L.U32 UR7, UR6, 0xb, URZ ;  /* 0x0000000b06078899 */ /* 0x000fe400080006ff */
[----:B------:R-:W-:Y:S02]  /*17e0*/  @!UP0 USHF.L.U32 UR6, UR6, 0x1, URZ ;  /* 0x0000000106068899 */ /* 0x000fe400080006ff */
[----:B------:R-:W-:-:S04]  /*17f0*/  @!UP0 UIADD3 UR4, UPT, UPT, -UR4, 0x100000, URZ ;  /* 0x0010000004048890 */ /* 0x000fc8000fffe1ff */
[----:B------:R-:W-:Y:S02]  /*1800*/  @!UP0 USHF.L.U32 UR5, UR4, 0xb, URZ ;  /* 0x0000000b04058899 */ /* 0x000fe400080006ff */
[----:B------:R-:W-:Y:S01]  /*1810*/  @!UP0 USHF.L.U32 UR4, UR4, 0x1, URZ ;  /* 0x0000000104048899 */ /* 0x000fe200080006ff */
[----:B------:R-:W-:Y:S01]  /*1820*/  VOTEU.ALL UP0, P3 ;  /* 0x0000000000ff7886 */ /* 0x000fe20001800000 */
[----:B------:R-:W2:Y:S04]  /*1830*/  FENCE.VIEW.ASYNC.S ;  /* 0x00000000000073c6 */ /* 0x000ea80000000000 */
[----:B--2---:R2:W3:Y:S06]  /*1840*/  @!UP0 SYNCS.EXCH.64 URZ, [UR8+0x3000], UR6 ;  /* 0x0030000608ff85b2 */ /* 0x0044ec0008000100 */
[----:B------:R2:W4:Y:S01]  /*1850*/  @!UP1 SYNCS.EXCH.64 URZ, [UR8+0x3010], UR4 ;  /* 0x0030100408ff95b2 */ /* 0x0005220008000100 */
[----:B------:R-:W-:Y:S05]  /*1860*/  @!P0 BRA `(.L_x_53) ;  /* 0x0000000400c48947 */ /* 0x000fea0003800000 */
[----:B---34-:R-:W-:Y:S01]  /*1870*/  BAR.SYNC.DEFER_BLOCKING 0x0 ;  /* 0x0000000000007b1d */ /* 0x018fe20000010000 */
[----:B------:R-:W-:Y:S01]  /*1880*/  ELECT P1, URZ, PT ;  /* 0x0000000000ff782f */ /* 0x000fe20003820000 */
[----:B------:R-:W-:Y:S01]  /*1890*/  @!P3 IMAD.MOV.U32 R2, RZ, RZ, 0x3000 ;  /* 0x00003000ff02b424 */ /* 0x000fe200078e00ff */
[----:B------:R-:W-:Y:S02]  /*18a0*/  UIADD3 UR16, UPT, UPT, UR8, 0x2000, URZ ;  /* 0x0000200008107890 */ /* 0x000fe4000fffe0ff */
[----:B------:R-:W-:Y:S01]  /*18b0*/  ISETP.LT.U32.AND P1, PT, R36, 0x20, P1 ;  /* 0x000000202400780c */ /* 0x000fe20000f21070 */
[----:B------:R-:W-:Y:S01]  /*18c0*/  UMOV UR19, UR27 ;  /* 0x0000001b00137c82 */ /* 0x000fe20008000000 */
[----:B------:R-:W-:Y:S01]  /*18d0*/  ELECT P0, URZ, PT ;  /* 0x0000000000ff782f */ /* 0x000fe20003800000 */
[----:B--2---:R-:W-:-:S03]  /*18e0*/  USHF.R.U32.HI UR6, URZ, 0x4, UR8 ;  /* 0x00000004ff067899 */ /* 0x004fc60008011608 */
[----:B------:R-:W-:Y:S01]  /*18f0*/  ISETP.LT.U32.AND P0, PT, R36, 0x20, P0 ;  /* 0x000000202400780c */ /* 0x000fe20000701070 */
[----:B------:R-:W-:Y:S01]  /*1900*/  UMOV UR7, URZ ;  /* 0x000000ff00077c82 */ /* 0x000fe20008000000 */
[----:B------:R-:W-:Y:S01]  /*1910*/  USGXT.U32 UR6, UR6, 0xe ;  /* 0x0000000e0606789a */ /* 0x000fe20008000000 */
[----:B------:R-:W-:-:S04]  /*1920*/  UMOV UR5, URZ ;  /* 0x000000ff00057c82 */ /* 0x000fc80008000000 */
[----:B------:R-:W-:Y:S01]  /*1930*/  VOTEU.ANY UP0, P1 ;  /* 0x0000000000ff7886 */ /* 0x000fe20000800100 */
[----:B------:R-:W-:-:S04]  /*1940*/  VOTEU.ANY UP2, P1 ;  /* 0x0000000000ff7886 */ /* 0x000fc80000840100 */
[----:B------:R-:W-:Y:S02]  /*1950*/  @UP0 UIADD3 UR17, UPT, UPT, UR8, 0x3000, URZ ;  /* 0x0000300008110890 */ /* 0x000fe4000fffe0ff */
[----:B------:R2:W-:Y:S01]  /*1960*/  @!P3 SYNCS.ARRIVE.TRANS64 RZ, [UR8+0x3000], R2 ;  /* 0x00300002ffffb9a7 */ /* 0x0005e20008000008 */
[----:B------:R-:W-:Y:S01]  /*1970*/  @UP0 UMOV UR18, URZ ;  /* 0x000000ff00120c82 */ /* 0x000fe20008000000 */
[----:B------:R-:W-:Y:S01]  /*1980*/  BAR.SYNC.DEFER_BLOCKING 0x0 ;  /* 0x0000000000007b1d */ /* 0x000fe20000010000 */
[----:B------:R-:W-:-:S05]  /*1990*/  UISETP.NE.U32.AND UP0, UPT, UR22, URZ, UPT ;  /* 0x000000ff1600728c */ /* 0x000fca000bf05070 */
[----:B------:R-:W-:Y:S01]  /*19a0*/  VOTEU.ANY UP1, P0 ;  /* 0x0000000000ff7886 */ /* 0x000fe20000020100 */
[----:B------:R-:W-:-:S04]  /*19b0*/  VOTEU.ANY UP3, P0 ;  /* 0x0000000000ff7886 */ /* 0x000fc80000060100 */
[----:B------:R-:W-:Y:S01]  /*19c0*/  @UP1 UIADD3 UR4, UPT, UPT, UR8, 0x3000, URZ ;  /* 0x0000300008041890 */ /* 0x000fe2000fffe0ff */
[----:B------:R-:W-:-:S06]  /*19d0*/  @UP1 UMOV UR10, URZ ;  /* 0x000000ff000a1c82 */ /* 0x000fcc0008000000 */
[----:B------:R-:W-:Y:S01]  /*19e0*/  @UP3 UMOV UR9, UR4 ;  /* 0x0000000400093c82 */ /* 0x000fe20008000000 */
[----:B------:R-:W-:-:S04]  /*19f0*/  USHF.R.U32.HI UR4, URZ, 0x4, UR16 ;  /* 0x00000004ff047899 */ /* 0x000fc80008011610 */
[----:B------:R-:W-:Y:S01]  /*1a00*/  USGXT.U32 UR4, UR4, 0xe ;  /* 0x0000000e0404789a */ /* 0x000fe20008000000 */
[----:B------:R3:W-:Y:S01]  /*1a10*/  @UP2 UTMALDG.2D [UR16], [UR12] ;  /* 0x000000100c0025b4 */ /* 0x0007e20008008000 */
[----:B------:R4:W-:Y:S06]  /*1a20*/  MEMBAR.ALL.CTA ;  /* 0x0000000000007992 */ /* 0x0009ec0000008000 */
[----:B----4-:R-:W4:Y:S01]  /*1a30*/  FENCE.VIEW.ASYNC.S ;  /* 0x00000000000073c6 */ /* 0x010f220000000000 */
[----:B---3--:R-:W-:Y:S01]  /*1a40*/  UMOV UR18, 0xfffffffe ;  /* 0xfffffffe00127882 */ /* 0x008fe20000000000 */
[----:B------:R-:W-:Y:S01]  /*1a50*/  UMOV UR19, 0x7fffbfdf ;  /* 0x7fffbfdf00137882 */ /* 0x000fe20000000000 */
[----:B------:R-:W-:Y:S01]  /*1a60*/  UMOV UR16, UR6 ;  /* 0x0000000600107c82 */ /* 0x000fe20008000000 */
[----:B------:R-:W-:-:S02]  /*1a70*/  UIADD3.64 UR20, UPT, UPT, UR6, -UR18, URZ ;  /* 0x8000001206147297 */ /* 0x000fc4000fffe0ff */
[----:B------:R-:W-:Y:S01]  /*1a80*/  UIADD3.64 UR18, UPT, UPT, UR4, -UR18, URZ ;  /* 0x8000001204127297 */ /* 0x000fe2000fffe0ff */
[----:B------:R-:W-:Y:S01]  /*1a90*/  UMOV UR17, 0x80004020 ;  /* 0x8000402000117882 */ /* 0x000fe20000000000 */
[----:B------:R-:W-:Y:S01]  /*1aa0*/  UMOV UR6, UR4 ;  /* 0x0000000400067c82 */ /* 0x000fe20008000000 */
[----:B------:R-:W-:Y:S01]  /*1ab0*/  UMOV UR7, 0x80004020 ;  /* 0x8000402000077882 */ /* 0x000fe20000000000 */
[----:B----4-:R-:W-:Y:S06]  /*1ac0*/  BAR.SYNC.DEFER_BLOCKING 0x0 ;  /* 0x0000000000007b1d */ /* 0x010fec0000010000 */
[----:B------:R2:W-:Y:S02]  /*1ad0*/  @UP3 UTMALDG.2D [UR8], [UR14] ;  /* 0x000000080e0035b4 */ /* 0x0005e40008008000 */
[----:B------:R-:W-:Y:S06]  /*1ae0*/  BAR.SYNC.DEFER_BLOCKING 0x0 ;  /* 0x0000000000007b1d */ /* 0x000fec0000010000 */
[----:B------:R-:W3:Y:S02]  /*1af0*/  SYNCS.PHASECHK.TRANS64.TRYWAIT P0, [UR8+0x3000], RZ ;  /* 0x003000ffff0075a7 */ /* 0x000ee40008001108 */
[----:B--23--:R-:W-:Y:S05]  /*1b00*/  @!P0 BRA `(.L_x_54) ;  /* 0x0000000800c88947 */ /* 0x00cfea0003800000 */
.L_x_66:
[----:B------:R-:W-:Y:S05]  /*1b10*/  BRA.U UP0, `(.L_x_55) ;  /* 0x00000001001c7547 */ /* 0x000fea000b800000 */
[----:B------:R-:W-:Y:S01]  /*1b20*/  UMOV UR4, 0x0 ;  /* 0x0000000000047882 */ /* 0x000fe20000000000 */
[----:B------:R-:W-:Y:S01]  /*1b30*/  UMOV UR5, 0x4200010 ;  /* 0x0420001000057882 */ /* 0x000fe20000000000 */
[----:B------:R-:W-:Y:S01]  /*1b40*/  UMOV UR24, 0x0 ;  /* 0x0000000000187882 */ /* 0x000fe20000000000 */
[----:B------:R-:W-:Y:S01]  /*1b50*/  UMOV UR25, 0x4200010 ;  /* 0x0420001000197882 */ /* 0x000fe20000000000 */
[----:B------:R2:W-:Y:S01]  /*1b60*/  UTCHMMA gdesc[UR6], gdesc[UR16], tmem[UR29], tmem[UR4], idesc[UR5], !UPT ;  /* 0x00ff0410060075ea */ /* 0x0005e2000f80001d */
[----:B------:R2:W-:Y:S01]  /*1b70*/  UTCHMMA gdesc[UR18], gdesc[UR20], tmem[UR29], tmem[UR24], idesc[UR25], UPT ;  /* 0x00ff1814120075ea */ /* 0x0005e2000b80001d */
[----:B------:R-:W-:Y:S02]  /*1b80*/  NOP ;  /* 0x0000000000007918 */ /* 0x000fe40000000000 */
.L_x_55:
[----:B------:R-:W-:Y:S01]  /*1b90*/  ELECT P0, URZ, PT ;  /* 0x0000000000ff782f */ /* 0x000fe20003800000 */
[----:B--2---:R-:W-:-:S03]  /*1ba0*/  UIADD3 UR4, UPT, UPT, UR8, 0x3010, URZ ;  /* 0x0000301008047890 */ /* 0x004fc6000fffe0ff */
[----:B------:R-:W-:Y:S01]  /*1bb0*/  ISETP.LT.U32.AND P0, PT, R36, 0x20, P0 ;  /* 0x000000202400780c */ /* 0x000fe20000701070 */
[----:B------:R-:W-:-:S12]  /*1bc0*/  UMOV UR5, URZ ;  /* 0x000000ff00057c82 */ /* 0x000fd80008000000 */
[----:B------:R-:W-:Y:S01]  /*1bd0*/  VOTEU.ANY UP0, P0 ;  /* 0x0000000000ff7886 */ /* 0x000fe20000000100 */
[----:B------:R-:W-:Y:S01]  /*1be0*/  VOTEU.ANY UP1, P0 ;  /* 0x0000000000ff7886 */ /* 0x000fe20000020100 */
[----:B------:R-:W-:-:S03]  /*1bf0*/  ISETP.GE.U32.AND P0, PT, R6, 0x21, PT ;  /* 0x000000210600780c */ /* 0x000fc60003f06070 */
[----:B------:R-:W-:Y:S02]  /*1c00*/  @UP0 UMOV UR9, UR4 ;  /* 0x0000000400090c82 */ /* 0x000fe40008000000 */
[----:B------:R2:W-:Y:S01]  /*1c10*/  @UP1 UTCBAR [UR9], URZ ;  /* 0x000000ff090013e9 */ /* 0x0005e200080000ff */
[----:B------:R-:W-:Y:S06]  /*1c20*/  BAR.SYNC.DEFER_BLOCKING 0x0 ;  /* 0x0000000000007b1d */ /* 0x000fec0000010000 */
[----:B------:R-:W3:Y:S02]  /*1c30*/  SYNCS.PHASECHK.TRANS64.TRYWAIT P1, [UR8+0x3010], RZ ;  /* 0x003010ffff0075a7 */ /* 0x000ee40008021108 */
[----:B--23--:R-:W-:Y:S05]  /*1c40*/  @!P1 BRA `(.L_x_56) ;  /* 0x0000000800849947 */ /* 0x00cfea0003800000 */
.L_x_67:
[----:B------:R-:W-:Y:S05]  /*1c50*/  @!P0 BRA `(.L_x_53) ;  /* 0x0000000000c88947 */ /* 0x000fea0003800000 */
[----:B------:R-:W-:Y:S01]  /*1c60*/  IMAD.MOV.U32 R2, RZ, RZ, 0x1 ;  /* 0x00000001ff027424 */ /* 0x000fe200078e00ff */
[----:B------:R-:W2:Y:S01]  /*1c70*/  LDCU UR32, c[0x0][0x3a0] ;  /* 0x00007400ff2077ac */ /* 0x000ea20008000800 */
[----:B------:R-:W-:-:S05]  /*1c80*/  UMOV UR26, 0x20 ;  /* 0x00000020001a7882 */ /* 0x000fca0000000000 */
.L_x_60:
[----:B------:R-:W-:Y:S01]  /*1c90*/  BAR.SYNC.DEFER_BLOCKING 0x0 ;  /* 0x0000000000007b1d */ /* 0x000fe20000010000 */
[----:B------:R-:W-:Y:S01]  /*1ca0*/  ELECT P1, URZ, PT ;  /* 0x0000000000ff782f */ /* 0x000fe20003820000 */
[----:B------:R-:W-:Y:S01]  /*1cb0*/  @!P3 IMAD.MOV.U32 R3, RZ, RZ, 0x3000 ;  /* 0x00003000ff03b424 */ /* 0x000fe200078e00ff */
[----:B------:R-:W-:Y:S02]  /*1cc0*/  ELECT P0, URZ, PT ;  /* 0x0000000000ff782f */ /* 0x000fe40003800000 */
[C---:B------:R-:W-:Y:S01]  /*1cd0*/  ISETP.LT.U32.AND P1, PT, R36.reuse, 0x20, P1 ;  /* 0x000000202400780c */ /* 0x040fe20000f21070 */
[----:B------:R-:W-:Y:S01]  /*1ce0*/  UMOV UR10, UR26 ;  /* 0x0000001a000a7c82 */ /* 0x000fe20008000000 */
[----:B------:R-:W-:-:S11]  /*1cf0*/  ISETP.LT.U32.AND P0, PT, R36, 0x20, P0 ;  /* 0x000000202400780c */ /* 0x000fd60000701070 */
[----:B------:R-:W-:Y:S02]  /*1d00*/  VOTEU.ANY UP0, P1 ;  /* 0x0000000000ff7886 */ /* 0x000fe40000800100 */
[----:B------:R-:W-:-:S03]  /*1d10*/  VOTEU.ANY UP1, P0 ;  /* 0x0000000000ff7886 */ /* 0x000fc60000020100 */
[----:B------:R-:W-:Y:S02]  /*1d20*/  @UP0 UIADD3 UR24, UPT, UPT, UR8, 0x2000, URZ ;  /* 0x0000200008180890 */ /* 0x000fe4000fffe0ff */
[----:B------:R3:W-:Y:S01]  /*1d30*/  @!P3 SYNCS.ARRIVE.TRANS64 RZ, [UR8+0x3000], R3 ;  /* 0x00300003ffffb9a7 */ /* 0x0007e20008000008 */
[----:B------:R-:W-:Y:S01]  /*1d40*/  @UP0 UIADD3 UR25, UPT, UPT, UR8, 0x3000, URZ ;  /* 0x0000300008190890 */ /* 0x000fe2000fffe0ff */
[----:B------:R-:W-:Y:S01]  /*1d50*/  VOTEU.ANY UP0, P1 ;  /* 0x0000000000ff7886 */ /* 0x000fe20000800100 */
[----:B------:R-:W-:Y:S01]  /*1d60*/  BAR.SYNC.DEFER_BLOCKING 0x0 ;  /* 0x0000000000007b1d */ /* 0x000fe20000010000 */
[----:B------:R-:W-:Y:S01]  /*1d70*/  @UP1 UIADD3 UR9, UPT, UPT, UR8, 0x3000, URZ ;  /* 0x0000300008091890 */ /* 0x000fe2000fffe0ff */
[----:B---3--:R-:W-:-:S04]  /*1d80*/  IMAD.U32 R3, R2, -0x80000000, RZ ;  /* 0x8000000002037824 */ /* 0x008fc800078e00ff */
[----:B------:R-:W-:Y:S01]  /*1d90*/  VOTEU.ANY UP1, P0 ;  /* 0x0000000000ff7886 */ /* 0x000fe20000020100 */
[----:B------:R3:W-:Y:S01]  /*1da0*/  @UP0 UTMALDG.2D [UR24], [UR12] ;  /* 0x000000180c0005b4 */ /* 0x0007e20008008000 */
[----:B------:R-:W-:Y:S01]  /*1db0*/  UISETP.NE.U32.AND UP0, UPT, UR22, URZ, UPT ;  /* 0x000000ff1600728c */ /* 0x000fe2000bf05070 */
[----:B------:R4:W-:Y:S06]  /*1dc0*/  MEMBAR.ALL.CTA ;  /* 0x0000000000007992 */ /* 0x0009ec0000008000 */
[----:B----4-:R-:W4:Y:S02]  /*1dd0*/  FENCE.VIEW.ASYNC.S ;  /* 0x00000000000073c6 */ /* 0x010f240000000000 */
[----:B----4-:R-:W-:Y:S06]  /*1de0*/  BAR.SYNC.DEFER_BLOCKING 0x0 ;  /* 0x0000000000007b1d */ /* 0x010fec0000010000 */
[----:B------:R3:W-:Y:S02]  /*1df0*/  @UP1 UTMALDG.2D [UR8], [UR14] ;  /* 0x000000080e0015b4 */ /* 0x0007e40008008000 */
[----:B------:R-:W-:Y:S06]  /*1e00*/  BAR.SYNC.DEFER_BLOCKING 0x0 ;  /* 0x0000000000007b1d */ /* 0x000fec0000010000 */
[----:B------:R-:W4:Y:S02]  /*1e10*/  SYNCS.PHASECHK.TRANS64.TRYWAIT P0, [UR8+0x3000], R3 ;  /* 0x00300003ff0075a7 */ /* 0x000f240008001108 */
[----:B---34-:R-:W-:Y:S05]  /*1e20*/  @!P0 BRA `(.L_x_57) ;  /* 0x0000000800188947 */ /* 0x018fea0003800000 */
.L_x_68:
[----:B------:R-:W-:Y:S05]  /*1e30*/  BRA.U UP0, `(.L_x_58) ;  /* 0x00000001001c7547 */ /* 0x000fea000b800000 */
[----:B------:R-:W-:Y:S01]  /*1e40*/  UMOV UR24, 0x0 ;  /* 0x0000000000187882 */ /* 0x000fe20000000000 */
[----:B------:R-:W-:Y:S01]  /*1e50*/  UMOV UR25, 0x4200010 ;  /* 0x0420001000197882 */ /* 0x000fe20000000000 */
[----:B------:R-:W-:Y:S01]  /*1e60*/  UMOV UR30, 0x0 ;  /* 0x00000000001e7882 */ /* 0x000fe20000000000 */
[----:B------:R-:W-:Y:S01]  /*1e70*/  UMOV UR31, 0x4200010 ;  /* 0x04200010001f7882 */ /* 0x000fe20000000000 */
[----:B------:R3:W-:Y:S01]  /*1e80*/  UTCHMMA gdesc[UR6], gdesc[UR16], tmem[UR29], tmem[UR24], idesc[UR25], UPT ;  /* 0x00ff1810060075ea */ /* 0x0007e2000b80001d */
[----:B------:R3:W-:Y:S01]  /*1e90*/  UTCHMMA gdesc[UR18], gdesc[UR20], tmem[UR29], tmem[UR30], idesc[UR31], UPT ;  /* 0x00ff1e14120075ea */ /* 0x0007e2000b80001d */
[----:B------:R-:W-:Y:S02]  /*1ea0*/  NOP ;  /* 0x0000000000007918 */ /* 0x000fe40000000000 */
.L_x_58:
[----:B------:R-:W-:-:S04]  /*1eb0*/  ELECT P0, URZ, PT ;  /* 0x0000000000ff782f */ /* 0x000fc80003800000 */
[----:B------:R-:W-:-:S13]  /*1ec0*/  ISETP.LT.U32.AND P0, PT, R36, 0x20, P0 ;  /* 0x000000202400780c */ /* 0x000fda0000701070 */
[----:B------:R-:W-:Y:S01]  /*1ed0*/  VOTEU.ANY UP0, P0 ;  /* 0x0000000000ff7886 */ /* 0x000fe20000000100 */
[----:B------:R-:W-:-:S04]  /*1ee0*/  VOTEU.ANY UP1, P0 ;  /* 0x0000000000ff7886 */ /* 0x000fc80000020100 */
[----:B------:R-:W-:Y:S02]  /*1ef0*/  @UP0 UMOV UR9, UR4 ;  /* 0x0000000400090c82 */ /* 0x000fe40008000000 */
[----:B------:R4:W-:Y:S01]  /*1f00*/  @UP1 UTCBAR [UR9], URZ ;  /* 0x000000ff090013e9 */ /* 0x0009e200080000ff */
[----:B------:R-:W-:Y:S06]  /*1f10*/  BAR.SYNC.DEFER_BLOCKING 0x0 ;  /* 0x0000000000007b1d */ /* 0x000fec0000010000 */
[----:B------:R-:W3:Y:S02]  /*1f20*/  SYNCS.PHASECHK.TRANS64.TRYWAIT P0, [UR8+0x3010], R3 ;  /* 0x00301003ff0075a7 */ /* 0x000ee40008001108 */
[----:B---34-:R-:W-:Y:S05]  /*1f30*/  @!P0 BRA `(.L_x_59) ;  /* 0x0000000400e08947 */ /* 0x018fea0003800000 */
.L_x_69:
[----:B------:R-:W-:Y:S01]  /*1f40*/  UIADD3 UR26, UPT, UPT, UR26, 0x20, URZ ;  /* 0x000000201a1a7890 */ /* 0x000fe2000fffe0ff */
[----:B------:R-:W-:-:S03]  /*1f50*/  LOP3.LUT R2, R2, 0x1, RZ, 0x3c, !PT ;  /* 0x0000000102027812 */ /* 0x000fc600078e3cff */
[----:B--2---:R-:W-:-:S09]  /*1f60*/  UISETP.GE.AND UP0, UPT, UR26, UR32, UPT ;  /* 0x000000201a00728c */ /* 0x004fd2000bf06270 */
[----:B------:R-:W-:Y:S05]  /*1f70*/  BRA.U !UP0, `(.L_x_60) ;  /* 0xfffffffd08447547 */ /* 0x000fea000b83ffff */
.L_x_53:
[----:B---34-:R-:W-:Y:S01]  /*1f80*/  BAR.SYNC.DEFER_BLOCKING 0x0 ;  /* 0x0000000000007b1d */ /* 0x018fe20000010000 */
[----:B------:R-:W-:-:S05]  /*1f90*/  IMAD.SHL.U32 R2, R0, 0x40, RZ ;  /* 0x0000004000027824 */ /* 0x000fca00078e00ff */
[----:B------:R-:W-:Y:S04]  /*1fa0*/  BSSY.RECONVERGENT B5, `(.L_x_61) ;  /* 0x0000004000057945 */ /* 0x000fe80003800200 */
[----:B------:R-:W-:Y:S05]  /*1fb0*/  @P3 BRA `(.L_x_62) ;  /* 0x0000000000083947 */ /* 0x000fea0003800000 */
[----:B------:R-:W3:Y:S02]  /*1fc0*/  SYNCS.CCTL.IV [UR8+0x3000] ;  /* 0x00300000ff0079b1 */ /* 0x000ee40008000008 */
[----:B---3--:R-:W3:Y:S02]  /*1fd0*/  SYNCS.CCTL.IV [UR8+0x3010] ;  /* 0x00301000ff0079b1 */ /* 0x008ee40008000008 */
.L_x_62:
[----:B--2---:R-:W-:Y:S05]  /*1fe0*/  BSYNC.RECONVERGENT B5 ;  /* 0x0000000000057941 */ /* 0x004fea0003800200 */
.L_x_61:
[----:B------:R-:W-:Y:S01]  /*1ff0*/  USHF.L.U32 UR4, UR22, 0x15, URZ ;  /* 0x0000001516047899 */ /* 0x000fe200080006ff */
[----:B------:R-:W-:Y:S01]  /*2000*/  IMAD.SHL.U32 R3, R0, 0x10, RZ ;  /* 0x0000001000037824 */ /* 0x000fe200078e00ff */
[----:B------:R-:W-:Y:S01]  /*2010*/  USHF.L.U32 UR5, UR22, 0x4, URZ ;  /* 0x0000000416057899 */ /* 0x000fe200080006ff */
[----:B------:R-:W-:Y:S01]  /*2020*/  LOP3.LUT R2, R2, 0x3800, RZ, 0xc0, !PT ;  /* 0x0000380002027812 */ /* 0x000fe200078ec0ff */
[----:B------:R-:W-:Y:S02]  /*2030*/  ULOP3.LUT UR4, UR4, 0x600000, URZ, 0xc0, !UPT ;  /* 0x0060000004047892 */ /* 0x000fe4000f8ec0ff */
[----:B------:R-:W-:Y:S01]  /*2040*/  ULOP3.LUT UR5, UR5, 0x40, URZ, 0xc0, !UPT ;  /* 0x0000004005057892 */ /* 0x000fe2000f8ec0ff */
[----:B------:R-:W-:Y:S01]  /*2050*/  LOP3.LUT R3, R2, 0x70, R3, 0xf8, !PT ;  /* 0x0000007002037812 */ /* 0x000fe200078ef803 */
[C---:B------:R-:W-:Y:S01]  /*2060*/  IMAD.SHL.U32 R2, R0.reuse, 0x4, RZ ;  /* 0x0000000400027824 */ /* 0x040fe200078e00ff */
[----:B------:R-:W-:Y:S01]  /*2070*/  ELECT P0, URZ, PT ;  /* 0x0000000000ff782f */ /* 0x000fe20003800000 */
[----:B------:R-:W-:Y:S01]  /*2080*/  IMAD.SHL.U32 R0, R0, 0x80, RZ ;  /* 0x0000008000007824 */ /* 0x000fe200078e00ff */
[----:B------:R-:W-:-:S02]  /*2090*/  UIADD3 UR4, UPT, UPT, UR5, UR4, UR29 ;  /* 0x0000000405047290 */ /* 0x000fc4000fffe01d */
[----:B------:R-:W-:Y:S01]  /*20a0*/  LOP3.LUT R3, R3, 0x40, R2, 0x78, !PT ;  /* 0x0000004003037812 */ /* 0x000fe200078e7802 */
[----:B------:R-:W-:Y:S01]  /*20b0*/  ULOP3.LUT UR22, UR22, 0x1, URZ, 0xc0, !UPT ;  /* 0x0000000116167892 */ /* 0x000fe2000f8ec0ff */
[----:B------:R-:W-:Y:S01]  /*20c0*/  ISETP.LT.U32.AND P0, PT, R36, 0x40, P0 ;  /* 0x000000402400780c */ /* 0x000fe20000701070 */
[----:B------:R-:W-:Y:S01]  /*20d0*/  UMOV UR14, UR27 ;  /* 0x0000001b000e7c82 */ /* 0x000fe20008000000 */
[----:B------:R-:W-:Y:S01]  /*20e0*/  LOP3.LUT R0, R3, 0x780, R0, 0xf8, !PT ;  /* 0x0000078003007812 */ /* 0x000fe200078ef800 */
[----:B------:R-:W-:Y:S02]  /*20f0*/  ULEA UR13, UR22, UR11, 0x6 ;  /* 0x0000000b160d7291 */ /* 0x000fe4000f8e30ff */
[----:B-----5:R-:W-:Y:S01]  /*2100*/  LDTM.16dp32bit_t0_t15.x32 R4, tmem[UR4] ;  /* 0x00000004000479ee */ /* 0x020fe20008a80000 */
[----:B------:R-:W2:Y:S01]  /*2110*/  LDTM.16dp32bit_t16_t31.x32 R4, tmem[UR4+0x20] ;  /* 0x00002004000479ee */ /* 0x000ea20008aa0000 */
[----:B------:R-:W-:Y:S01]  /*2120*/  NOP ;  /* 0x0000000000007918 */ /* 0x000fe20000000000 */
[C---:B------:R-:W-:Y:S01]  /*2130*/  LOP3.LUT R2, R0.reuse, 0x10, RZ, 0x3c, !PT ;  /* 0x0000001000027812 */ /* 0x040fe200078e3cff */
[----:B------:R-:W-:Y:S01]  /*2140*/  ULEA UR12, UR22, UR8, 0xd ;  /* 0x00000008160c7291 */ /* 0x000fe2000f8e68ff */
[----:B------:R-:W-:-:S03]  /*2150*/  LOP3.LUT R3, R0, 0x20, RZ, 0x3c, !PT ;  /* 0x0000002000037812 */ /* 0x000fc600078e3cff */
[----:B--2---:R-:W-:Y:S01]  /*2160*/  VOTEU.ANY UP0, P0 ;  /* 0x0000000000ff7886 */ /* 0x004fe20000000100 */
[----:B------:R-:W-:-:S04]  /*2170*/  VOTEU.ANY UP1, P0 ;  /* 0x0000000000ff7886 */ /* 0x000fc80000020100 */
[----:B------:R-:W-:Y:S01]  /*2180*/  @UP0 UMOV UR4, UR23 ;  /* 0x0000001700040c82 */ /* 0x000fe20008000000 */
[----:B------:R-:W-:Y:S01]  /*2190*/  @UP0 UMOV UR5, UR28 ;  /* 0x0000001c00050c82 */ /* 0x000fe20008000000 */
[----:B---3--:R-:W-:Y:S01]  /*21a0*/  BAR.SYNC.DEFER_BLOCKING 0x0 ;  /* 0x0000000000007b1d */ /* 0x008fe20000010000 */
[----:B------:R-:W-:Y:S02]  /*21b0*/  F2FP.F16.F32.PACK_AB R4, R5, R4 ;  /* 0x000000040504723e */ /* 0x000fe400000000ff */
[----:B------:R-:W-:Y:S02]  /*21c0*/  F2FP.F16.F32.PACK_AB R5, R7, R6 ;  /* 0x000000060705723e */ /* 0x000fe400000000ff */
[----:B------:R-:W-:Y:S02]  /*21d0*/  F2FP.F16.F32.PACK_AB R12, R13, R12 ;  /* 0x0000000c0d0c723e */ /* 0x000fe400000000ff */
[----:B------:R-:W-:Y:S02]  /*21e0*/  F2FP.F16.F32.PACK_AB R6, R9, R8 ;  /* 0x000000080906723e */ /* 0x000fe400000000ff */
[----:B------:R-:W-:-:S02]  /*21f0*/  F2FP.F16.F32.PACK_AB R7, R11, R10 ;  /* 0x0000000a0b07723e */ /* 0x000fc400000000ff */
[----:B------:R-:W-:Y:S02]  /*2200*/  F2FP.F16.F32.PACK_AB R13, R15, R14 ;  /* 0x0000000e0f0d723e */ /* 0x000fe400000000ff */
[----:B------:R-:W-:Y:S02]  /*2210*/  F2FP.F16.F32.PACK_AB R20, R21, R20 ;  /* 0x000000141514723e */ /* 0x000fe400000000ff */
[----:B------:R-:W-:Y:S01]  /*2220*/  F2FP.F16.F32.PACK_AB R14, R17, R16 ;  /* 0x00000010110e723e */ /* 0x000fe200000000ff */
[----:B------:R2:W-:Y:S01]  /*2230*/  STS.128 [R0+UR8], R4 ;  /* 0x0000000400007988 */ /* 0x0005e20008000c08 */
[----:B------:R-:W-:Y:S02]  /*2240*/  F2FP.F16.F32.PACK_AB R15, R19, R18 ;  /* 0x00000012130f723e */ /* 0x000fe400000000ff */
[----:B------:R-:W-:Y:S02]  /*2250*/  F2FP.F16.F32.PACK_AB R21, R23, R22 ;  /* 0x000000161715723e */ /* 0x000fe400000000ff */
[----:B------:R-:W-:Y:S01]  /*2260*/  F2FP.F16.F32.PACK_AB R28, R29, R28 ;  /* 0x0000001c1d1c723e */ /* 0x000fe200000000ff */
[----:B------:R2:W-:Y:S01]  /*2270*/  STS.128 [R2+UR8], R12 ;  /* 0x0000000c02007988 */ /* 0x0005e20008000c08 */
[----:B------:R-:W-:-:S02]  /*2280*/  F2FP.F16.F32.PACK_AB R22, R25, R24 ;  /* 0x000000181916723e */ /* 0x000fc400000000ff */
[----:B------:R-:W-:Y:S02]  /*2290*/  F2FP.F16.F32.PACK_AB R23, R27, R26 ;  /* 0x0000001a1b17723e */ /* 0x000fe400000000ff */
[----:B------:R-:W-:Y:S02]  /*22a0*/  F2FP.F16.F32.PACK_AB R29, R31, R30 ;  /* 0x0000001e1f1d723e */ /* 0x000fe400000000ff */
[----:B------:R-:W-:Y:S01]  /*22b0*/  F2FP.F16.F32.PACK_AB R30, R33, R32 ;  /* 0x00000020211e723e */ /* 0x000fe200000000ff */
[----:B------:R2:W-:Y:S01]  /*22c0*/  STS.128 [R3+UR8], R20 ;  /* 0x0000001403007988 */ /* 0x0005e20008000c08 */
[----:B------:R-:W-:Y:S02]  /*22d0*/  F2FP.F16.F32.PACK_AB R31, R35, R34 ;  /* 0x00000022231f723e */ /* 0x000fe400000000ff */
[----:B------:R-:W-:-:S05]  /*22e0*/  LOP3.LUT R8, R0, 0x30, RZ, 0x3c, !PT ;  /* 0x0000003000087812 */ /* 0x000fca00078e3cff */
[----:B------:R2:W-:Y:S01]  /*22f0*/  STS.128 [R8+UR8], R28 ;  /* 0x0000001c08007988 */ /* 0x0005e20008000c08 */
[----:B------:R3:W-:Y:S06]  /*2300*/  MEMBAR.ALL.CTA ;  /* 0x0000000000007992 */ /* 0x0007ec0000008000 */
[----:B---3--:R-:W3:Y:S02]  /*2310*/  FENCE.VIEW.ASYNC.S ;  /* 0x00000000000073c6 */ /* 0x008ee40000000000 */
[----:B---3--:R-:W-:Y:S06]  /*2320*/  BAR.SYNC.DEFER_BLOCKING 0x0 ;  /* 0x0000000000007b1d */ /* 0x008fec0000010000 */
[----:B------:R2:W-:Y:S01]  /*2330*/  @UP1 UTMASTG.2D [UR12], [UR4] ;  /* 0x0000000c040013b5 */ /* 0x0005e20008008000 */
[----:B------:R0:W-:Y:S01]  /*2340*/  UTMACMDFLUSH ;  /* 0x00000000000079b7 */ /* 0x0001e20000000000 */
[----:B------:R-:W-:-:S04]  /*2350*/  DEPBAR.LE SB0, 0x0 ;  /* 0x000080000000791a */ /* 0x000fc80000000000 */
[----:B------:R-:W-:Y:S08]  /*2360*/  BAR.SYNC.DEFER_BLOCKING 0x0 ;  /* 0x0000000000007b1d */ /* 0x000ff00000010000 */
[----:B------:R-:W-:Y:S06]  /*2370*/  BAR.SYNC.DEFER_BLOCKING 0x0 ;  /* 0x0000000000007b1d */ /* 0x000fec0000010000 */
[----:B--2---:R-:W-:Y:S05]  /*2380*/  @P2 BRA `(.L_x_63) ;  /* 0x0000000000a02947 */ /* 0x004fea0003800000 */
[----:B------:R-:W2:Y:S01]  /*2390*/  S2UR UR5, SR_CgaCtaId ;  /* 0x00000000000579c3 */ /* 0x000ea20000008800 */
[----:B------:R-:W-:Y:S01]  /*23a0*/  NOP ;  /* 0x0000000000007918 */ /* 0x000fe20000000000 */
[----:B------:R-:W-:Y:S01]  /*23b0*/  UMOV UR4, 0x50 ;  /* 0x0000005000047882 */ /* 0x000fe20000000000 */
[----:B------:R-:W-:Y:S02]  /*23c0*/  IMAD.U32 R0, RZ, RZ, UR29 ;  /* 0x0000001dff007e24 */ /* 0x000fe4000f8e00ff */
[----:B------:R-:W-:Y:S02]  /*23d0*/  IMAD.MOV.U32 R3, RZ, RZ, 0xf ;  /* 0x0000000fff037424 */ /* 0x000fe400078e00ff */
[----:B------:R-:W-:Y:S01]  /*23e0*/  IMAD.MOV.U32 R7, RZ, RZ, 0x1 ;  /* 0x00000001ff077424 */ /* 0x000fe200078e00ff */
[----:B------:R-:W-:-:S04]  /*23f0*/  LOP3.LUT R0, R0, 0xffff, RZ, 0xc0, !PT ;  /* 0x0000ffff00007812 */ /* 0x000fc800078ec0ff */
[----:B------:R-:W-:-:S05]  /*2400*/  SHF.R.U32.HI R0, RZ, 0x5, R0 ;  /* 0x00000005ff007819 */ /* 0x000fca0000011600 */
[----:B------:R-:W-:Y:S01]  /*2410*/  VIADD R2, R0, 0x10 ;  /* 0x0000001000027836 */ /* 0x000fe20000000000 */
[----:B------:R-:W-:Y:S01]  /*2420*/  SHF.L.U32 R0, R3, R0, RZ ;  /* 0x0000000003007219 */ /* 0x000fe200000006ff */
[----:B--2---:R-:W-:-:S03]  /*2430*/  ULEA UR6, UR5, UR4, 0x18 ;  /* 0x0000000405067291 */ /* 0x004fc6000f8ec0ff */
[----:B------:R-:W-:-:S04]  /*2440*/  SHF.L.U32 R3, R7, R2, RZ ;  /* 0x0000000207037219 */ /* 0x000fc800000006ff */
[----:B------:R-:W-:Y:S02]  /*2450*/  LOP3.LUT R0, R3, R0, RZ, 0xfc, !PT ;  /* 0x0000000003007212 */ /* 0x000fe400078efcff */
[----:B------:R-:W2:Y:S02]  /*2460*/  LDS R5, [UR6] ;  /* 0x00000006ff057984 */ /* 0x000ea40008000800 */
[C---:B------:R-:W-:Y:S02]  /*2470*/  LOP3.LUT R2, R0.reuse, 0xffff, RZ, 0xc0, !PT ;  /* 0x0000ffff00027812 */ /* 0x040fe400078ec0ff */
[----:B--2---:R-:W-:-:S04]  /*2480*/  LOP3.LUT R3, R0, 0xffff, R5, 0x80, !PT ;  /* 0x0000ffff00037812 */ /* 0x004fc800078e8005 */
[----:B------:R-:W-:-:S13]  /*2490*/  ISETP.NE.AND P0, PT, R3, R2, PT ;  /* 0x000000020300720c */ /* 0x000fda0003f05270 */
[----:B------:R-:W-:Y:S05]  /*24a0*/  @P0 BRA `(.L_x_64) ;  /* 0x0000000000500947 */ /* 0x000fea0003800000 */
[----:B------:R-:W-:Y:S02]  /*24b0*/  SHF.R.U32.HI R5, RZ, 0x10, R5 ;  /* 0x00000010ff057819 */ /* 0x000fe40000011605 */
[----:B------:R-:W-:-:S04]  /*24c0*/  SHF.R.U32.HI R2, RZ, 0x10, R0 ;  /* 0x00000010ff027819 */ /* 0x000fc80000011600 */
[----:B------:R-:W-:-:S04]  /*24d0*/  LOP3.LUT R5, R5, R2, RZ, 0xc0, !PT ;  /* 0x0000000205057212 */ /* 0x000fc800078ec0ff */
[----:B------:R-:W-:-:S13]  /*24e0*/  ISETP.NE.AND P0, PT, R5, R2, PT ;  /* 0x000000020500720c */ /* 0x000fda0003f05270 */
[----:B------:R-:W-:Y:S05]  /*24f0*/  @P0 BRA `(.L_x_65) ;  /* 0x0000000000300947 */ /* 0x000fea0003800000 */
[----:B------:R-:W-:Y:S01]  /*2500*/  R2UR UR4, R0 ;  /* 0x00000000000472ca */ /* 0x000fe200000e0000 */
[----:B------:R-:W-:Y:S01]  /*2510*/  VOTEU.ANY UR5, UPT, PT ;  /* 0x0000000000057886 */ /* 0x000fe200038e0100 */
[----:B------:R-:W2:Y:S01]  /*2520*/  S2R R0, SR_LANEID ;  /* 0x0000000000007919 */ /* 0x000ea20000000000 */
[----:B------:R-:W-:-:S10]  /*2530*/  UFLO.U32 UR5, UR5 ;  /* 0x00000005000572bd */ /* 0x000fd400080e0000 */
[----:B------:R-:W-:-:S06]  /*2540*/  ULOP3.LUT UR4, URZ, UR4, URZ, 0x33, !UPT ;  /* 0x00000004ff047292 */ /* 0x000fcc000f8e33ff */
[----:B------:R-:W-:-:S04]  /*2550*/  IMAD.U32 R2, RZ, RZ, UR4 ;  /* 0x00000004ff027e24 */ /* 0x000fc8000f8e00ff */
[----:B------:R-:W3:Y:S02]  /*2560*/  REDUX UR7, R2 ;  /* 0x00000000020773c4 */ /* 0x000ee40000000000 */
[----:B------:R4:W-:Y:S01]  /*2570*/  UTCATOMSWS.AND URZ, UR4 ;  /* 0x0000000400ff79e3 */ /* 0x0009e20008000000 */
[----:B--2---:R-:W-:Y:S01]  /*2580*/  ISETP.EQ.U32.AND P0, PT, R0, UR5, PT ;  /* 0x0000000500007c0c */ /* 0x004fe2000bf02070 */
[----:B---3--:R-:W-:-:S12]  /*2590*/  IMAD.U32 R0, RZ, RZ, UR7 ;  /* 0x00000007ff007e24 */ /* 0x008fd8000f8e00ff */
[----:B------:R4:W-:Y:S01]  /*25a0*/  @P0 ATOMS.AND RZ, [UR6], R0 ;  /* 0x00000000ffff098c */ /* 0x0009e2000a800006 */
[----:B------:R-:W-:Y:S05]  /*25b0*/  BRA `(.L_x_63) ;  /* 0x0000000000147947 */ /* 0x000fea0003800000 */
.L_x_65:
[----:B------:R-:W-:-:S07]  /*25c0*/  MOV R2, 0x25e0 ;  /* 0x000025e000027802 */ /* 0x000fce0000000f00 */
[----:B-1----:R-:W-:Y:S05]  /*25d0*/  CALL.REL.NOINC `($__internal_0_$__cuda_sm10x_tcgen05_guardrail_trap_col_being_dealloced_not_returned_by_alloc) ;  /* 0x0000000000447944 */ /* 0x002fea0003c00000 */
[----:B------:R-:W-:Y:S05]  /*25e0*/  BRA `(.L_x_63) ;  /* 0x0000000000087947 */ /* 0x000fea0003800000 */
.L_x_64:
[----:B------:R-:W-:-:S07]  /*25f0*/  MOV R2, 0x2610 ;  /* 0x0000261000027802 */ /* 0x000fce0000000f00 */
[----:B-1----:R-:W-:Y:S05]  /*2600*/  CALL.REL.NOINC `($__internal_2_$__cuda_sm10x_tcgen05_guardrail_trap_unallocated_columns_being_dealloced) ;  /* 0x0000000000507944 */ /* 0x002fea0003c00000 */
.L_x_63:
[----:B------:R-:W-:Y:S01]  /*2610*/  NOP ;  /* 0x0000000000007918 */ /* 0x000fe20000000000 */
[----:B----4-:R-:W-:Y:S05]  /*2620*/  EXIT ;  /* 0x000000000000794d */ /* 0x010fea0003800000 */
.L_x_54:
[----:B------:R-:W2:Y:S02]  /*2630*/  SYNCS.PHASECHK.TRANS64.TRYWAIT P0, [UR8+0x3000], RZ ;  /* 0x003000ffff0075a7 */ /* 0x000ea40008001108 */
[----:B--2---:R-:W-:Y:S05]  /*2640*/  @!P0 BRA `(.L_x_54) ;  /* 0xfffffffc00f88947 */ /* 0x004fea000383ffff */
[----:B------:R-:W-:Y:S05]  /*2650*/  BRA `(.L_x_66) ;  /* 0xfffffff4002c7947 */ /* 0x000fea000383ffff */
.L_x_56:
[----:B------:R-:W2:Y:S02]  /*2660*/  SYNCS.PHASECHK.TRANS64.TRYWAIT P1, [UR8+0x3010], RZ ;  /* 0x003010ffff0075a7 */ /* 0x000ea40008021108 */
[----:B--2---:R-:W-:Y:S05]  /*2670*/  @!P1 BRA `(.L_x_56) ;  /* 0xfffffffc00f89947 */ /* 0x004fea000383ffff */
[----:B------:R-:W-:Y:S05]  /*2680*/  BRA `(.L_x_67) ;  /* 0xfffffff400707947 */ /* 0x000fea000383ffff */
.L_x_57:
[----:B------:R-:W3:Y:S02]  /*2690*/  SYNCS.PHASECHK.TRANS64.TRYWAIT P0, [UR8+0x3000], R3 ;  /* 0x00300003ff0075a7 */ /* 0x000ee40008001108 */
[----:B---3--:R-:W-:Y:S05]  /*26a0*/  @!P0 BRA `(.L_x_57) ;  /* 0xfffffffc00f88947 */ /* 0x008fea000383ffff */
[----:B------:R-:W-:Y:S05]  /*26b0*/  BRA `(.L_x_68) ;  /* 0xfffffff400dc7947 */ /* 0x000fea000383ffff */
.L_x_59:
[----:B------:R-:W3:Y:S02]  /*26c0*/  SYNCS.PHASECHK.TRANS64.TRYWAIT P0, [UR8+0x3010], R3 ;  /* 0x00301003ff0075a7 */ /* 0x000ee40008001108 */
[----:B---3--:R-:W-:Y:S05]  /*26d0*/  @!P0 BRA `(.L_x_59) ;  /* 0xfffffffc00f88947 */ /* 0x008fea000383ffff */
[----:B------:R-:W-:Y:S05]  /*26e0*/  BRA `(.L_x_69) ;  /* 0xfffffff800147947 */ /* 0x000fea000383ffff */
        .weak           $__internal_0_$__cuda_sm10x_tcgen05_guardrail_trap_col_being_dealloced_not_returned_by_alloc
        .type           $__internal_0_$__cuda_sm10x_tcgen05_guardrail_trap_col_being_dealloced_not_returned_by_alloc,@function
        .size           $__internal_0_$__cuda_sm10x_tcgen05_guardrail_trap_col_being_dealloced_not_returned_by_alloc,($__internal_1_$__cuda_sm10x_tcgen05_guardrail_trap_phase_invalid_during_alloc - $__internal_0_$__cuda_sm10x_tcgen05_guardrail_trap_col_being_dealloced_not_returned_by_alloc)
$__internal_0_$__cuda_sm10x_tcgen05_guardrail_trap_col_being_dealloced_not_returned_by_alloc:
[----:B------:R-:W-:Y:S05]  /*26f0*/  BPT.TRAP 0x1 ;  /* 0x000000040000795c */ /* 0x000fea0000300000 */
[----:B------:R-:W-:-:S04]  /*2700*/  IMAD.MOV.U32 R3, RZ, RZ, 0x0 ;  /* 0x00000000ff037424 */ /* 0x000fc800078e00ff */
[----:B------:R-:W-:Y:S05]  /*2710*/  RET.REL.NODEC R2 `(gluon_tcgen05) ;  /* 0xffffffd802387950 */ /* 0x000fea0003c3ffff */
        .weak           $__internal_1_$__cuda_sm10x_tcgen05_guardrail_trap_phase_invalid_during_alloc
        .type           $__internal_1_$__cuda_sm10x_tcgen05_guardrail_trap_phase_invalid_during_alloc,@function
        .size           $__internal_1_$__cuda_sm10x_tcgen05_guardrail_trap_phase_invalid_during_alloc,($__internal_2_$__cuda_sm10x_tcgen05_guardrail_trap_unallocated_columns_being_dealloced - $__internal_1_$__cuda_sm10x_tcgen05_guardrail_trap_phase_invalid_during_alloc)
$__internal_1_$__cuda_sm10x_tcgen05_guardrail_trap_phase_invalid_during_alloc:
[----:B------:R-:W-:Y:S05]  /*2720*/  BPT.TRAP 0x1 ;  /* 0x000000040000795c */ /* 0x000fea0000300000 */
[----:B------:R-:W-:-:S04]  /*2730*/  IMAD.MOV.U32 R3, RZ, RZ, 0x0 ;  /* 0x00000000ff037424 */ /* 0x000fc800078e00ff */
[----:B------:R-:W-:Y:S05]  /*2740*/  RET.REL.NODEC R2 `(gluon_tcgen05) ;  /* 0xffffffd8022c7950 */ /* 0x000fea0003c3ffff */
        .weak           $__internal_2_$__cuda_sm10x_tcgen05_guardrail_trap_unallocated_columns_being_dealloced
        .type           $__internal_2_$__cuda_sm10x_tcgen05_guardrail_trap_unallocated_columns_being_dealloced,@function
        .size           $__internal_2_$__cuda_sm10x_tcgen05_guardrail_trap_unallocated_columns_being_dealloced,(.L_x_73 - $__internal_2_$__cuda_sm10x_tcgen05_guardrail_trap_unallocated_columns_being_dealloced)
$__internal_2_$__cuda_sm10x_tcgen05_guardrail_trap_unallocated_columns_being_dealloced:
[----:B------:R-:W-:Y:S05]  /*2750*/  BPT.TRAP 0x1 ;  /* 0x000000040000795c */ /* 0x000fea0000300000 */
[----:B------:R-:W-:-:S04]  /*2760*/  IMAD.MOV.U32 R3, RZ, RZ, 0x0 ;  /* 0x00000000ff037424 */ /* 0x000fc800078e00ff */
[----:B------:R-:W-:Y:S05]  /*2770*/  RET.REL.NODEC R2 `(gluon_tcgen05) ;  /* 0xffffffd802207950 */ /* 0x000fea0003c3ffff */
.L_x_70:
[----:B------:R-:W-:-:S00]  /*2780*/  BRA `(.L_x_70) ;  /* 0xfffffffc00fc7947 */ /* 0x000fc0000383ffff */
[----:B------:R-:W-:-:S00]  /*2790*/  NOP ;  /* 0x0000000000007918 */ /* 0x000fc00000000000 */
        /* <DEDUP_REMOVED lines=14> */
.L_x_73:


//--------------------- .nv.shared.gluon_tcgen05  --------------------------
	.section	.nv.shared.gluon_tcgen05,"aw",@nobits
	.sectionflags	@""
	.align	16
	.zero		1024


//--------------------- .nv.shared.reserved.0     --------------------------
	.section	.nv.shared.reserved.0,"aw",@nobits
	.align	8
	.weak		__nv_reservedSMEM_offset_0_alias
	.size		__nv_reservedSMEM_offset_0_alias, 0, 64
	.other		__nv_reservedSMEM_offset_0_alias,@"STO_CUDA_RESERVED_SHARED STV_DEFAULT"
__nv_reservedSMEM_offset_0_alias:
	.zero		0
.nv.shared.reserved.0:
	.zero		64
	.weak		__nv_reservedSMEM_allocation_phase
	.type		__nv_reservedSMEM_allocation_phase,@object
	.size		__nv_reservedSMEM_allocation_phase,(.L_0 - __nv_reservedSMEM_allocation_phase)
__nv_reservedSMEM_allocation_phase:
	.zero		1
.L_0:
	.zero		7
	.weak		__nv_reservedSMEM_devtool_atexit_pc
	.type		__nv_reservedSMEM_devtool_atexit_pc,@object
	.size		__nv_reservedSMEM_devtool_atexit_pc,(__nv_reservedSMEM_allocation_mask - __nv_reservedSMEM_devtool_atexit_pc)
__nv_reservedSMEM_devtool_atexit_pc:
	.zero		8
	.weak		__nv_reservedSMEM_allocation_mask
	.type		__nv_reservedSMEM_allocation_mask,@object
	.size		__nv_reservedSMEM_allocation_mask,(.L_2 - __nv_reservedSMEM_allocation_mask)
__nv_reservedSMEM_allocation_mask:
	.zero		4
.L_2:


//--------------------- .nv.constant0.gluon_tcgen05 --------------------------
	.section	.nv.constant0.gluon_tcgen05,"a",@progbits
	.sectionflags	@""
	.align	4
.nv.constant0.gluon_tcgen05:
	.zero		976


//--------------------- SYMBOLS --------------------------

	.type		.nv.reservedSmem.offset0,@object
	.size		.nv.reservedSmem.offset0,0x4
	.type		.nv.reservedSmem.cap,@object
	.size		.nv.reservedSmem.cap,0x4
